def attn_fwd(
    Q,
    K,
    V,
    Out,
    Lse,
    sm_scale,
    stride_qz,
    stride_qh,
    stride_qm,
    stride_qk,
    stride_kz,
    stride_kh,
    stride_kn,
    stride_kk,
    stride_vz,
    stride_vh,
    stride_vn,
    stride_vk,
    stride_oz,
    stride_oh,
    stride_om,
    stride_ok,
    seqlen_q,
    seqlen_k,
    BLOCK_M: tl.constexpr,
    BLOCK_N: tl.constexpr,
    HEAD_DIM: tl.constexpr,
    CAUSAL: tl.constexpr,
):
    start_m = tl.program_id(0)
    off_hz = tl.program_id(1)
    q_off = off_hz * stride_qh
    k_off = off_hz * stride_kh
    v_off = off_hz * stride_vh
    offs_m = start_m * BLOCK_M + tl.arange(0, BLOCK_M)
    offs_d = tl.arange(0, HEAD_DIM)
    offs_n = tl.arange(0, BLOCK_N)
    q_ptrs = Q + q_off + offs_m[:, None] * stride_qm + offs_d[None, :] * stride_qk
    k_ptrs = K + k_off + offs_d[:, None] * stride_kk + offs_n[None, :] * stride_kn
    v_ptrs = V + v_off + offs_n[:, None] * stride_vn + offs_d[None, :] * stride_vk
    m_i = tl.full([BLOCK_M], float("-inf"), dtype=tl.float32)
    l_i = tl.zeros([BLOCK_M], dtype=tl.float32) + 1.0
    acc = tl.zeros([BLOCK_M, HEAD_DIM], dtype=tl.float32)
    q = tl.load(q_ptrs)
    acc, l_i, m_i = _attn_fwd_inner(
        acc,
        l_i,
        m_i,
        q,
        k_ptrs,
        v_ptrs,
        sm_scale,
        stride_kn,
        stride_vn,
        start_m,
        seqlen_k,
        BLOCK_M,
        BLOCK_N,
        HEAD_DIM,
        CAUSAL,
    )
    acc = acc / l_i[:, None]
    lse = m_i + tl.math.log2(l_i) / 1.4426950408889634
    o_ptrs = (
        Out
        + off_hz * stride_oh
        + offs_m[:, None] * stride_om
        + offs_d[None, :] * stride_ok
    )
    tl.store(o_ptrs, acc.to(Out.dtype.element_ty))
    tl.store(Lse + off_hz * seqlen_q + offs_m, lse)

# config = {"BLOCK_M": 128, "BLOCK_N": 128, "HEAD_DIM": 32, "arch": "sm_90", "causal": false, "dtype": "fp16", "num_stages": 3, "num_warps": 8}
# arch = sm_90


// ===== COMPILED SASS (sm_90a) =====

	.target	sm_90a

	.elftype	@"ET_EXEC"


//--------------------- .note.nv.tkinfo           --------------------------
	.section	.note.nv.tkinfo,"",@"SHT_NOTE"
	.sectionflags	@"SHF_NOTE_NV_TKINFO"
	.tkinfo
        /*0018*/ 	.word	0x00000002
        /*0030*/ 	.string	""
        /*0030*/ 	.string	"ptxas"
        /*0030*/ 	.string	"Cuda compilation tools, release 13.0, V13.0.88"
        /*0030*/ 	.string	"Build cuda_13.0.r13.0/compiler.36424714_0"
        /*0030*/ 	.string	"-v  -suppress-debug-info  -lineinfo  -arch sm_90a "



//--------------------- .note.nv.cuinfo           --------------------------
	.section	.note.nv.cuinfo,"",@"SHT_NOTE"
	.sectionflags	@"SHF_NOTE_NV_CUINFO"
        /*0018*/ 	.short	0x0002
        /*001a*/ 	.short	0x005a
        /*001c*/ 	.short	0x0082
	.zero		2


//--------------------- .nv.info                  --------------------------
	.section	.nv.info,"",@"SHT_CUDA_INFO"
	.align	4


	//----- nvinfo : EIATTR_REGCOUNT
	.align		4
        /*0000*/ 	.byte	0x04, 0x2f
        /*0002*/ 	.short	(.L_2 - .L_1)
	.align		4
.L_1:
        /*0004*/ 	.word	index@(attn_fwd)
        /*0008*/ 	.word	0x000000cf


	//----- nvinfo : EIATTR_FRAME_SIZE
	.align		4
.L_2:
        /*000c*/ 	.byte	0x04, 0x11
        /*000e*/ 	.short	(.L_4 - .L_3)
	.align		4
.L_3:
        /*0010*/ 	.word	index@(attn_fwd)
        /*0014*/ 	.word	0x00000000


	//----- nvinfo : EIATTR_MIN_STACK_SIZE
	.align		4
.L_4:
        /*0018*/ 	.byte	0x04, 0x12
        /*001a*/ 	.short	(.L_6 - .L_5)
	.align		4
.L_5:
        /*001c*/ 	.word	index@(attn_fwd)
        /*0020*/ 	.word	0x00000000
.L_6:


//--------------------- .nv.compat                --------------------------
	.section	.nv.compat,"",@"SHT_CUDA_COMPAT_INFO"
	.align	4
        /*0000*/ 	.byte	0x02, 0x09, 0x01, 0x00, 0x02, 0x02, 0x04, 0x00, 0x02, 0x05, 0x05, 0x00, 0x03, 0x07, 0x01, 0x01
        /*0010*/ 	.byte	0x02, 0x03, 0x00, 0x00, 0x02, 0x06, 0x01, 0x00, 0x04, 0x0b, 0x08, 0x00, 0x00, 0x00, 0x00, 0x00
        /*0020*/ 	.byte	0x00, 0x00, 0x00, 0x00


//--------------------- .nv.info.attn_fwd         --------------------------
	.section	.nv.info.attn_fwd,"",@"SHT_CUDA_INFO"
	.sectionflags	@""
	.align	4


	//----- nvinfo : EIATTR_CUDA_API_VERSION
	.align		4
        /*0000*/ 	.byte	0x04, 0x37
        /*0002*/ 	.short	(.L_8 - .L_7)
.L_7:
        /*0004*/ 	.word	0x00000082


	//----- nvinfo : EIATTR_KPARAM_INFO
	.align		4
.L_8:
        /*0008*/ 	.byte	0x04, 0x17
        /*000a*/ 	.short	(.L_10 - .L_9)
.L_9:
        /*000c*/ 	.word	0x00000000
        /*0010*/ 	.short	0x0019
        /*0012*/ 	.short	0x0080
        /*0014*/ 	.byte	0x00, 0xf4, 0x21, 0x00


	//----- nvinfo : EIATTR_KPARAM_INFO
	.align		4
.L_10:
        /*0018*/ 	.byte	0x04, 0x17
        /*001a*/ 	.short	(.L_12 - .L_11)
.L_11:
        /*001c*/ 	.word	0x00000000
        /*0020*/ 	.short	0x0018
        /*0022*/ 	.short	0x0078
        /*0024*/ 	.byte	0x00, 0xf4, 0x21, 0x00


	//----- nvinfo : EIATTR_KPARAM_INFO
	.align		4
.L_12:
        /*0028*/ 	.byte	0x04, 0x17
        /*002a*/ 	.short	(.L_14 - .L_13)
.L_13:
        /*002c*/ 	.word	0x00000000
        /*0030*/ 	.short	0x0017
        /*0032*/ 	.short	0x0070
        /*0034*/ 	.byte	0x00, 0xf0, 0x11, 0x00


	//----- nvinfo : EIATTR_KPARAM_INFO
	.align		4
.L_14:
        /*0038*/ 	.byte	0x04, 0x17
        /*003a*/ 	.short	(.L_16 - .L_15)
.L_15:
        /*003c*/ 	.word	0x00000000
        /*0040*/ 	.short	0x0016
        /*0042*/ 	.short	0x006c
        /*0044*/ 	.byte	0x00, 0xf0, 0x11, 0x00


	//----- nvinfo : EIATTR_KPARAM_INFO
	.align		4
.L_16:
        /*0048*/ 	.byte	0x04, 0x17
        /*004a*/ 	.short	(.L_18 - .L_17)
.L_17:
        /*004c*/ 	.word	0x00000000
        /*0050*/ 	.short	0x0015
        /*0052*/ 	.short	0x0068
        /*0054*/ 	.byte	0x00, 0xf0, 0x11, 0x00


	//----- nvinfo : EIATTR_KPARAM_INFO
	.align		4
.L_18:
        /*0058*/ 	.byte	0x04, 0x17
        /*005a*/ 	.short	(.L_20 - .L_19)
.L_19:
        /*005c*/ 	.word	0x00000000
        /*0060*/ 	.short	0x0014
        /*0062*/ 	.short	0x0064
        /*0064*/ 	.byte	0x00, 0xf0, 0x11, 0x00


	//----- nvinfo : EIATTR_KPARAM_INFO
	.align		4
.L_20:
        /*0068*/ 	.byte	0x04, 0x17
        /*006a*/ 	.short	(.L_22 - .L_21)
.L_21:
        /*006c*/ 	.word	0x00000000
        /*0070*/ 	.short	0x0013
        /*0072*/ 	.short	0x0060
        /*0074*/ 	.byte	0x00, 0xf0, 0x11, 0x00


	//----- nvinfo : EIATTR_KPARAM_INFO
	.align		4
.L_22:
        /*0078*/ 	.byte	0x04, 0x17
        /*007a*/ 	.short	(.L_24 - .L_23)
.L_23:
        /*007c*/ 	.word	0x00000000
        /*0080*/ 	.short	0x0012
        /*0082*/ 	.short	0x005c
        /*0084*/ 	.byte	0x00, 0xf0, 0x11, 0x00


	//----- nvinfo : EIATTR_KPARAM_INFO
	.align		4
.L_24:
        /*0088*/ 	.byte	0x04, 0x17
        /*008a*/ 	.short	(.L_26 - .L_25)
.L_25:
        /*008c*/ 	.word	0x00000000
        /*0090*/ 	.short	0x0011
        /*0092*/ 	.short	0x0058
        /*0094*/ 	.byte	0x00, 0xf0, 0x11, 0x00


	//----- nvinfo : EIATTR_KPARAM_INFO
	.align		4
.L_26:
        /*0098*/ 	.byte	0x04, 0x17
        /*009a*/ 	.short	(.L_28 - .L_27)
.L_27:
        /*009c*/ 	.word	0x00000000
        /*00a0*/ 	.short	0x0010
        /*00a2*/ 	.short	0x0054
        /*00a4*/ 	.byte	0x00, 0xf0, 0x11, 0x00


	//----- nvinfo : EIATTR_KPARAM_INFO
	.align		4
.L_28:
        /*00a8*/ 	.byte	0x04, 0x17
        /*00aa*/ 	.short	(.L_30 - .L_29)
.L_29:
        /*00ac*/ 	.word	0x00000000
        /*00b0*/ 	.short	0x000f
        /*00b2*/ 	.short	0x0050
        /*00b4*/ 	.byte	0x00, 0xf0, 0x11, 0x00


	//----- nvinfo : EIATTR_KPARAM_INFO
	.align		4
.L_30:
        /*00b8*/ 	.byte	0x04, 0x17
        /*00ba*/ 	.short	(.L_32 - .L_31)
.L_31:
        /*00bc*/ 	.word	0x00000000
        /*00c0*/ 	.short	0x000e
        /*00c2*/ 	.short	0x004c
        /*00c4*/ 	.byte	0x00, 0xf0, 0x11, 0x00


	//----- nvinfo : EIATTR_KPARAM_INFO
	.align		4
.L_32:
        /*00c8*/ 	.byte	0x04, 0x17
        /*00ca*/ 	.short	(.L_34 - .L_33)
.L_33:
        /*00cc*/ 	.word	0x00000000
        /*00d0*/ 	.short	0x000d
        /*00d2*/ 	.short	0x0048
        /*00d4*/ 	.byte	0x00, 0xf0, 0x11, 0x00


	//----- nvinfo : EIATTR_KPARAM_INFO
	.align		4
.L_34:
        /*00d8*/ 	.byte	0x04, 0x17
        /*00da*/ 	.short	(.L_36 - .L_35)
.L_35:
        /*00dc*/ 	.word	0x00000000
        /*00e0*/ 	.short	0x000c
        /*00e2*/ 	.short	0x0044
        /*00e4*/ 	.byte	0x00, 0xf0, 0x11, 0x00


	//----- nvinfo : EIATTR_KPARAM_INFO
	.align		4
.L_36:
        /*00e8*/ 	.byte	0x04, 0x17
        /*00ea*/ 	.short	(.L_38 - .L_37)
.L_37:
        /*00ec*/ 	.word	0x00000000
        /*00f0*/ 	.short	0x000b
        /*00f2*/ 	.short	0x0040
        /*00f4*/ 	.byte	0x00, 0xf0, 0x11, 0x00


	//----- nvinfo : EIATTR_KPARAM_INFO
	.align		4
.L_38:
        /*00f8*/ 	.byte	0x04, 0x17
        /*00fa*/ 	.short	(.L_40 - .L_39)
.L_39:
        /*00fc*/ 	.word	0x00000000
        /*0100*/ 	.short	0x000a
        /*0102*/ 	.short	0x003c
        /*0104*/ 	.byte	0x00, 0xf0, 0x11, 0x00


	//----- nvinfo : EIATTR_KPARAM_INFO
	.align		4
.L_40:
        /*0108*/ 	.byte	0x04, 0x17
        /*010a*/ 	.short	(.L_42 - .L_41)
.L_41:
        /*010c*/ 	.word	0x00000000
        /*0110*/ 	.short	0x0009
        /*0112*/ 	.short	0x0038
        /*0114*/ 	.byte	0x00, 0xf0, 0x11, 0x00


	//----- nvinfo : EIATTR_KPARAM_INFO
	.align		4
.L_42:
        /*0118*/ 	.byte	0x04, 0x17
        /*011a*/ 	.short	(.L_44 - .L_43)
.L_43:
        /*011c*/ 	.word	0x00000000
        /*0120*/ 	.short	0x0008
        /*0122*/ 	.short	0x0034
        /*0124*/ 	.byte	0x00, 0xf0, 0x11, 0x00


	//----- nvinfo : EIATTR_KPARAM_INFO
	.align		4
.L_44:
        /*0128*/ 	.byte	0x04, 0x17
        /*012a*/ 	.short	(.L_46 - .L_45)
.L_45:
        /*012c*/ 	.word	0x00000000
        /*0130*/ 	.short	0x0007
        /*0132*/ 	.short	0x0030
        /*0134*/ 	.byte	0x00, 0xf0, 0x11, 0x00


	//----- nvinfo : EIATTR_KPARAM_INFO
	.align		4
.L_46:
        /*0138*/ 	.byte	0x04, 0x17
        /*013a*/ 	.short	(.L_48 - .L_47)
.L_47:
        /*013c*/ 	.word	0x00000000
        /*0140*/ 	.short	0x0006
        /*0142*/ 	.short	0x002c
        /*0144*/ 	.byte	0x00, 0xf0, 0x11, 0x00


	//----- nvinfo : EIATTR_KPARAM_INFO
	.align		4
.L_48:
        /*0148*/ 	.byte	0x04, 0x17
        /*014a*/ 	.short	(.L_50 - .L_49)
.L_49:
        /*014c*/ 	.word	0x00000000
        /*0150*/ 	.short	0x0005
        /*0152*/ 	.short	0x0028
        /*0154*/ 	.byte	0x00, 0xf0, 0x11, 0x00


	//----- nvinfo : EIATTR_KPARAM_INFO
	.align		4
.L_50:
        /*0158*/ 	.byte	0x04, 0x17
        /*015a*/ 	.short	(.L_52 - .L_51)
.L_51:
        /*015c*/ 	.word	0x00000000
        /*0160*/ 	.short	0x0004
        /*0162*/ 	.short	0x0020
        /*0164*/ 	.byte	0x00, 0xf4, 0x21, 0x00


	//----- nvinfo : EIATTR_KPARAM_INFO
	.align		4
.L_52:
        /*0168*/ 	.byte	0x04, 0x17
        /*016a*/ 	.short	(.L_54 - .L_53)
.L_53:
        /*016c*/ 	.word	0x00000000
        /*0170*/ 	.short	0x0003
        /*0172*/ 	.short	0x0018
        /*0174*/ 	.byte	0x00, 0xf4, 0x21, 0x00


	//----- nvinfo : EIATTR_KPARAM_INFO
	.align		4
.L_54:
        /*0178*/ 	.byte	0x04, 0x17
        /*017a*/ 	.short	(.L_56 - .L_55)
.L_55:
        /*017c*/ 	.word	0x00000000
        /*0180*/ 	.short	0x0002
        /*0182*/ 	.short	0x0010
        /*0184*/ 	.byte	0x00, 0xf4, 0x21, 0x00


	//----- nvinfo : EIATTR_KPARAM_INFO
	.align		4
.L_56:
        /*0188*/ 	.byte	0x04, 0x17
        /*018a*/ 	.short	(.L_58 - .L_57)
.L_57:
        /*018c*/ 	.word	0x00000000
        /*0190*/ 	.short	0x0001
        /*0192*/ 	.short	0x0008
        /*0194*/ 	.byte	0x00, 0xf4, 0x21, 0x00


	//----- nvinfo : EIATTR_KPARAM_INFO
	.align		4
.L_58:
        /*0198*/ 	.byte	0x04, 0x17
        /*019a*/ 	.short	(.L_60 - .L_59)
.L_59:
        /*019c*/ 	.word	0x00000000
        /*01a0*/ 	.short	0x0000
        /*01a2*/ 	.short	0x0000
        /*01a4*/ 	.byte	0x00, 0xf4, 0x21, 0x00


	//----- nvinfo : EIATTR_SPARSE_MMA_MASK
	.align		4
.L_60:
        /*01a8*/ 	.byte	0x03, 0x50
        /*01aa*/ 	.short	0x0000


	//----- nvinfo : EIATTR_MAXREG_COUNT
	.align		4
        /*01ac*/ 	.byte	0x03, 0x1b
        /*01ae*/ 	.short	0x00ff


	//----- nvinfo : EIATTR_NUM_BARRIERS
	.align		4
        /*01b0*/ 	.byte	0x02, 0x4c
        /*01b2*/ 	.byte	0x01
	.zero		1


	//----- nvinfo : EIATTR_MERCURY_ISA_VERSION
	.align		4
        /*01b4*/ 	.byte	0x03, 0x5f
        /*01b6*/ 	.short	0x0101


	//----- nvinfo : EIATTR_COOP_GROUP_MASK_REGIDS
	.align		4
        /*01b8*/ 	.byte	0x04, 0x29
        /*01ba*/ 	.short	(.L_62 - .L_61)


	//   ....[0]....
.L_61:
        /*01bc*/ 	.word	0xffffffff


	//   ....[1]....
        /*01c0*/ 	.word	0xffffffff


	//   ....[2]....
        /*01c4*/ 	.word	0xffffffff


	//   ....[3]....
        /*01c8*/ 	.word	0xffffffff


	//   ....[4]....
        /*01cc*/ 	.word	0xffffffff


	//   ....[5]....
        /*01d0*/ 	.word	0xffffffff


	//   ....[6]....
        /*01d4*/ 	.word	0xffffffff


	//   ....[7]....
        /*01d8*/ 	.word	0xffffffff


	//----- nvinfo : EIATTR_COOP_GROUP_INSTR_OFFSETS
	.align		4
.L_62:
        /*01dc*/ 	.byte	0x04, 0x28
        /*01de*/ 	.short	(.L_64 - .L_63)


	//   ....[0]....
.L_63:
        /*01e0*/ 	.word	0x00001a50


	//   ....[1]....
        /*01e4*/ 	.word	0x00001aa0


	//   ....[2]....
        /*01e8*/ 	.word	0x000022a0


	//   ....[3]....
        /*01ec*/ 	.word	0x000022c0


	//   ....[4]....
        /*01f0*/ 	.word	0x00003600


	//   ....[5]....
        /*01f4*/ 	.word	0x00003610


	//   ....[6]....
        /*01f8*/ 	.word	0x00003650


	//   ....[7]....
        /*01fc*/ 	.word	0x00003660


	//----- nvinfo : EIATTR_EXIT_INSTR_OFFSETS
	.align		4
.L_64:
        /*0200*/ 	.byte	0x04, 0x1c
        /*0202*/ 	.short	(.L_66 - .L_65)


	//   ....[0]....
.L_65:
        /*0204*/ 	.word	0x00004760


	//   ....[1]....
        /*0208*/ 	.word	0x00004790


	//----- nvinfo : EIATTR_REQNTID
	.align		4
.L_66:
        /*020c*/ 	.byte	0x04, 0x10
        /*020e*/ 	.short	(.L_68 - .L_67)
.L_67:
        /*0210*/ 	.word	0x00000100
        /*0214*/ 	.word	0x00000001
        /*0218*/ 	.word	0x00000001


	//----- nvinfo : EIATTR_CBANK_PARAM_SIZE
	.align		4
.L_68:
        /*021c*/ 	.byte	0x03, 0x19
        /*021e*/ 	.short	0x0088


	//----- nvinfo : EIATTR_PARAM_CBANK
	.align		4
        /*0220*/ 	.byte	0x04, 0x0a
        /*0222*/ 	.short	(.L_70 - .L_69)
	.align		4
.L_69:
        /*0224*/ 	.word	index@(.nv.constant0.attn_fwd)
        /*0228*/ 	.short	0x0210
        /*022a*/ 	.short	0x0088


	//----- nvinfo : EIATTR_SW_WAR
	.align		4
.L_70:
        /*022c*/ 	.byte	0x04, 0x36
        /*022e*/ 	.short	(.L_72 - .L_71)
.L_71:
        /*0230*/ 	.word	0x00000008
.L_72:


//--------------------- .nv.callgraph             --------------------------
	.section	.nv.callgraph,"",@"SHT_CUDA_CALLGRAPH"
	.align	4
	.sectionentsize	8
	.align		4
        /*0000*/ 	.word	0x00000000
	.align		4
        /*0004*/ 	.word	0xffffffff
	.align		4
        /*0008*/ 	.word	0x00000000
	.align		4
        /*000c*/ 	.word	0xfffffffe
	.align		4
        /*0010*/ 	.word	0x00000000
	.align		4
        /*0014*/ 	.word	0xfffffffd
	.align		4
        /*0018*/ 	.word	0x00000000
	.align		4
        /*001c*/ 	.word	0xfffffffc


//--------------------- .nv.constant4             --------------------------
	.section	.nv.constant4,"a",@progbits
	.align	8
	.align		8
.nv.constant4:
        /*0000*/ 	.dword	_$_str


//--------------------- .text.attn_fwd            --------------------------
	.section	.text.attn_fwd,"ax",@progbits
	.align	128
        .global         attn_fwd
        .type           attn_fwd,@function
        .size           attn_fwd,(.L_x_3 - attn_fwd)
        .other          attn_fwd,@"STO_CUDA_ENTRY STV_DEFAULT"
attn_fwd:
.text.attn_fwd:
[----:B------:R-:W-:Y:S01]  /*0000*/  LDC R1, c[0x0][0x28] ;  /* 0x00000a00ff017b82 */ /* 0x000fe20000000800 */
[----:B------:R-:W0:Y:S07]  /*0010*/  S2R R0, SR_TID.X ;  /* 0x0000000000007919 */ /* 0x000e2e0000002100 */
[----:B------:R-:W1:Y:S01]  /*0020*/  S2UR UR5, SR_CTAID.Y ;  /* 0x00000000000579c3 */ /* 0x000e620000002600 */
[----:B------:R-:W-:Y:S01]  /*0030*/  ULDC.64 UR6, c[0x0][0x240] ;  /* 0x0000900000067ab9 */ /* 0x000fe20000000a00 */
[----:B------:R-:W-:Y:S01]  /*0040*/  ULDC.64 UR16, c[0x0][0x208] ;  /* 0x0000820000107ab9 */ /* 0x000fe20000000a00 */
[----:B------:R-:W2:Y:S05]  /*0050*/  S2R R3, SR_CTAID.X ;  /* 0x0000000000037919 */ /* 0x000eaa0000002500 */
[----:B------:R-:W3:Y:S08]  /*0060*/  LDC R38, c[0x0][0x248] ;  /* 0x00009200ff267b82 */ /* 0x000ef00000000800 */
[----:B------:R-:W4:Y:S01]  /*0070*/  LDC.64 R34, c[0x0][0x210] ;  /* 0x00008400ff227b82 */ /* 0x000f220000000a00 */
[----:B-1----:R-:W-:-:S07]  /*0080*/  UIMAD UR6, UR5, UR6, URZ ;  /* 0x00000006050672a4 */ /* 0x002fce000f8e023f */
[----:B------:R-:W1:Y:S01]  /*0090*/  LDC R156, c[0x0][0x280] ;  /* 0x0000a000ff9c7b82 */ /* 0x000e620000000800 */
[----:B------:R-:W-:Y:S01]  /*00a0*/  USHF.L.U32 UR4, UR6, 0x1, URZ ;  /* 0x0000000106047899 */ /* 0x000fe2000800063f */
[----:B0-----:R-:W-:Y:S02]  /*00b0*/  LOP3.LUT R16, R0, 0x7f, RZ, 0xc0, !PT ;  /* 0x0000007f00107812 */ /* 0x001fe400078ec0ff */
[----:B------:R-:W-:Y:S02]  /*00c0*/  SHF.R.U32.HI R151, RZ, 0x7, R0 ;  /* 0x00000007ff977819 */ /* 0x000fe40000011600 */
[----:B--2---:R-:W-:Y:S02]  /*00d0*/  LEA R150, R3, R16, 0x7 ;  /* 0x0000001003967211 */ /* 0x004fe400078e38ff */
[----:B------:R-:W-:-:S03]  /*00e0*/  SGXT.U32 R151, R151, 0x1 ;  /* 0x000000019797781a */ /* 0x000fc60000000000 */
[----:B------:R-:W-:Y:S01]  /*00f0*/  IMAD R2, R150, UR7, RZ ;  /* 0x0000000796027c24 */ /* 0x000fe2000f8e02ff */
[----:B------:R-:W-:Y:S01]  /*0100*/  UIMAD.WIDE UR6, UR6, 0x2, URZ ;  /* 0x00000002060678a5 */ /* 0x000fe2000f8e023f */
[----:B---3--:R-:W-:-:S03]  /*0110*/  IMAD R5, R151, R38, RZ ;  /* 0x0000002697057224 */ /* 0x008fc600078e02ff */
[C---:B------:R-:W-:Y:S01]  /*0120*/  SHF.L.U32 R3, R2.reuse, 0x1, RZ ;  /* 0x0000000102037819 */ /* 0x040fe200000006ff */
[----:B------:R-:W-:Y:S01]  /*0130*/  IMAD.HI R2, R2, 0x2, RZ ;  /* 0x0000000202027827 */ /* 0x000fe200078e02ff */
[C---:B------:R-:W-:Y:S02]  /*0140*/  LEA R7, R38.reuse, R5, 0x1 ;  /* 0x0000000526077211 */ /* 0x040fe400078e08ff */
[----:B----4-:R-:W-:Y:S02]  /*0150*/  IADD3 R34, P0, P1, R3, UR4, R34 ;  /* 0x0000000403227c10 */ /* 0x010fe4000f91e022 */
[----:B------:R-:W-:Y:S02]  /*0160*/  LEA R8, R38, R7, 0x1 ;  /* 0x0000000726087211 */ /* 0x000fe400078e08ff */
[----:B------:R-:W-:Y:S02]  /*0170*/  IADD3.X R36, R2, UR7, R35, P0, P1 ;  /* 0x0000000702247c10 */ /* 0x000fe400087e2423 */
[----:B------:R-:W-:-:S02]  /*0180*/  LEA R2, P0, R5, R34, 0x1 ;  /* 0x0000002205027211 */ /* 0x000fc400078008ff */
[----:B------:R-:W-:Y:S02]  /*0190*/  LEA R9, R38, R8, 0x1 ;  /* 0x0000000826097211 */ /* 0x000fe400078e08ff */
[----:B------:R-:W-:Y:S02]  /*01a0*/  LEA R4, P1, R7, R34, 0x1 ;  /* 0x0000002207047211 */ /* 0x000fe400078208ff */
[----:B------:R-:W-:Y:S02]  /*01b0*/  LEA.HI.X.SX32 R3, R5, R36, 0x1, P0 ;  /* 0x0000002405037211 */ /* 0x000fe400000f0eff */
[----:B------:R-:W-:Y:S02]  /*01c0*/  LEA R6, P0, R8, R34, 0x1 ;  /* 0x0000002208067211 */ /* 0x000fe400078008ff */
[----:B------:R-:W-:Y:S01]  /*01d0*/  LEA R11, R38, R9, 0x1 ;  /* 0x00000009260b7211 */ /* 0x000fe200078e08ff */
[----:B------:R0:W2:Y:S01]  /*01e0*/  LDG.E.U16 R20, desc[UR16][R2.64] ;  /* 0x0000001002147981 */ /* 0x0000a2000c1e1500 */
[----:B------:R-:W-:-:S02]  /*01f0*/  LEA.HI.X.SX32 R5, R7, R36, 0x1, P1 ;  /* 0x0000002407057211 */ /* 0x000fc400008f0eff */
[----:B------:R-:W-:Y:S02]  /*0200*/  LEA.HI.X.SX32 R7, R8, R36, 0x1, P0 ;  /* 0x0000002408077211 */ /* 0x000fe400000f0eff */
[C---:B------:R-:W-:Y:S01]  /*0210*/  LEA R12, R38.reuse, R11, 0x1 ;  /* 0x0000000b260c7211 */ /* 0x040fe200078e08ff */
[----:B------:R3:W4:Y:S01]  /*0220*/  LDG.E.U16 R19, desc[UR16][R4.64] ;  /* 0x0000001004137981 */ /* 0x000722000c1e1500 */
[C---:B------:R-:W-:Y:S02]  /*0230*/  LEA R8, P0, R9.reuse, R34, 0x1 ;  /* 0x0000002209087211 */ /* 0x040fe400078008ff */
[----:B------:R-:W-:Y:S01]  /*0240*/  LEA R13, R38, R12, 0x1 ;  /* 0x0000000c260d7211 */ /* 0x000fe200078e08ff */
[----:B------:R5:W4:Y:S01]  /*0250*/  LDG.E.U16 R22, desc[UR16][R6.64] ;  /* 0x0000001006167981 */ /* 0x000b22000c1e1500 */
[----:B------:R-:W-:Y:S02]  /*0260*/  LEA.HI.X.SX32 R9, R9, R36, 0x1, P0 ;  /* 0x0000002409097211 */ /* 0x000fe400000f0eff */
[----:B0-----:R-:W-:-:S02]  /*0270*/  LEA R2, P0, R12, R34, 0x1 ;  /* 0x000000220c027211 */ /* 0x001fc400078008ff */
[----:B------:R-:W-:Y:S01]  /*0280*/  LEA R14, R38, R13, 0x1 ;  /* 0x0000000d260e7211 */ /* 0x000fe200078e08ff */
[----:B------:R0:W4:Y:S01]  /*0290*/  LDG.E.U16 R24, desc[UR16][R8.64] ;  /* 0x0000001008187981 */ /* 0x000122000c1e1500 */
[----:B------:R-:W-:Y:S02]  /*02a0*/  LEA.HI.X.SX32 R3, R12, R36, 0x1, P0 ;  /* 0x000000240c037211 */ /* 0x000fe400000f0eff */
[C---:B---3--:R-:W-:Y:S02]  /*02b0*/  LEA R4, P0, R13.reuse, R34, 0x1 ;  /* 0x000000220d047211 */ /* 0x048fe400078008ff */
[C---:B------:R-:W-:Y:S01]  /*02c0*/  LEA R12, R38.reuse, R14, 0x1 ;  /* 0x0000000e260c7211 */ /* 0x040fe200078e08ff */
[----:B------:R-:W3:Y:S01]  /*02d0*/  LDG.E.U16 R21, desc[UR16][R2.64] ;  /* 0x0000001002157981 */ /* 0x000ee2000c1e1500 */
[----:B------:R-:W-:Y:S02]  /*02e0*/  LEA.HI.X.SX32 R5, R13, R36, 0x1, P0 ;  /* 0x000000240d057211 */ /* 0x000fe400000f0eff */
[----:B------:R-:W-:-:S02]  /*02f0*/  LEA R13, R38, R12, 0x1 ;  /* 0x0000000c260d7211 */ /* 0x000fc400078e08ff */
[C---:B------:R-:W-:Y:S01]  /*0300*/  LEA R10, P1, R11.reuse, R34, 0x1 ;  /* 0x000000220b0a7211 */ /* 0x040fe200078208ff */
[----:B------:R-:W3:Y:S01]  /*0310*/  LDG.E.U16 R28, desc[UR16][R4.64] ;  /* 0x00000010041c7981 */ /* 0x000ee2000c1e1500 */
[----:B------:R-:W-:Y:S02]  /*0320*/  LEA R17, R38, R13, 0x1 ;  /* 0x0000000d26117211 */ /* 0x000fe400078e08ff */
[----:B------:R-:W-:Y:S02]  /*0330*/  LEA.HI.X.SX32 R11, R11, R36, 0x1, P1 ;  /* 0x000000240b0b7211 */ /* 0x000fe400008f0eff */
[----:B-----5:R-:W-:Y:S02]  /*0340*/  LEA R6, P0, R14, R34, 0x1 ;  /* 0x000000220e067211 */ /* 0x020fe400078008ff */
[----:B------:R-:W-:Y:S01]  /*0350*/  LEA R18, R38, R17, 0x1 ;  /* 0x0000001126127211 */ /* 0x000fe200078e08ff */
[----:B------:R5:W4:Y:S01]  /*0360*/  LDG.E.U16 R26, desc[UR16][R10.64] ;  /* 0x000000100a1a7981 */ /* 0x000b22000c1e1500 */
[----:B------:R-:W-:-:S02]  /*0370*/  LEA.HI.X.SX32 R7, R14, R36, 0x1, P0 ;  /* 0x000000240e077211 */ /* 0x000fc400000f0eff */
[----:B0-----:R-:W-:Y:S02]  /*0380*/  LEA R8, P1, R12, R34, 0x1 ;  /* 0x000000220c087211 */ /* 0x001fe400078208ff */
[----:B------:R-:W-:Y:S01]  /*0390*/  LEA R14, R38, R18, 0x1 ;  /* 0x00000012260e7211 */ /* 0x000fe200078e08ff */
[----:B------:R0:W3:Y:S01]  /*03a0*/  LDG.E.U16 R30, desc[UR16][R6.64] ;  /* 0x00000010061e7981 */ /* 0x0000e2000c1e1500 */
[C---:B-----5:R-:W-:Y:S02]  /*03b0*/  LEA R10, P0, R13.reuse, R34, 0x1 ;  /* 0x000000220d0a7211 */ /* 0x060fe400078008ff */
[-C--:B------:R-:W-:Y:S02]  /*03c0*/  LEA.HI.X.SX32 R9, R12, R36.reuse, 0x1, P1 ;  /* 0x000000240c097211 */ /* 0x080fe400008f0eff */
[----:B------:R-:W-:Y:S02]  /*03d0*/  LEA.HI.X.SX32 R11, R13, R36, 0x1, P0 ;  /* 0x000000240d0b7211 */ /* 0x000fe400000f0eff */
[----:B------:R-:W-:Y:S01]  /*03e0*/  LEA R12, P0, R14, R34, 0x1 ;  /* 0x000000220e0c7211 */ /* 0x000fe200078008ff */
[----:B------:R5:W3:Y:S01]  /*03f0*/  LDG.E.U16 R32, desc[UR16][R8.64] ;  /* 0x0000001008207981 */ /* 0x000ae2000c1e1500 */
[----:B------:R-:W-:-:S02]  /*0400*/  LEA R3, R38, R14, 0x1 ;  /* 0x0000000e26037211 */ /* 0x000fc400078e08ff */
[----:B------:R-:W-:Y:S01]  /*0410*/  LEA.HI.X.SX32 R13, R14, R36, 0x1, P0 ;  /* 0x000000240e0d7211 */ /* 0x000fe200000f0eff */
[----:B------:R1:W3:Y:S01]  /*0420*/  LDG.E.U16 R11, desc[UR16][R10.64] ;  /* 0x000000100a0b7981 */ /* 0x0002e2000c1e1500 */
[-C--:B------:R-:W-:Y:S02]  /*0430*/  LEA R14, P1, R3, R34.reuse, 0x1 ;  /* 0x00000022030e7211 */ /* 0x080fe400078208ff */
[----:B------:R-:W-:Y:S01]  /*0440*/  LEA R2, P0, R17, R34, 0x1 ;  /* 0x0000002211027211 */ /* 0x000fe200078008ff */
[----:B------:R1:W3:Y:S01]  /*0450*/  LDG.E.U16 R12, desc[UR16][R12.64] ;  /* 0x000000100c0c7981 */ /* 0x0002e2000c1e1500 */
[----:B------:R-:W-:Y:S02]  /*0460*/  LEA R5, R38, R3, 0x1 ;  /* 0x0000000326057211 */ /* 0x000fe400078e08ff */
[-C--:B------:R-:W-:Y:S02]  /*0470*/  LEA.HI.X.SX32 R15, R3, R36.reuse, 0x1, P1 ;  /* 0x00000024030f7211 */ /* 0x080fe400008f0eff */
[----:B------:R-:W-:-:S02]  /*0480*/  LEA.HI.X.SX32 R3, R17, R36, 0x1, P0 ;  /* 0x0000002411037211 */ /* 0x000fc400000f0eff */
[C---:B0-----:R-:W-:Y:S02]  /*0490*/  LEA R6, P1, R5.reuse, R34, 0x1 ;  /* 0x0000002205067211 */ /* 0x041fe400078208ff */
[----:B------:R-:W-:Y:S01]  /*04a0*/  LEA R17, R38, R5, 0x1 ;  /* 0x0000000526117211 */ /* 0x000fe200078e08ff */
[----:B------:R-:W3:Y:S01]  /*04b0*/  LDG.E.U16 R15, desc[UR16][R14.64] ;  /* 0x000000100e0f7981 */ /* 0x000ee2000c1e1500 */
[----:B------:R-:W-:Y:S02]  /*04c0*/  LEA.HI.X.SX32 R7, R5, R36, 0x1, P1 ;  /* 0x0000002405077211 */ /* 0x000fe400008f0eff */
[CC--:B------:R-:W-:Y:S01]  /*04d0*/  LEA R4, P0, R18.reuse, R34.reuse, 0x1 ;  /* 0x0000002212047211 */ /* 0x0c0fe200078008ff */
[----:B------:R-:W3:Y:S01]  /*04e0*/  LDG.E.U16 R2, desc[UR16][R2.64] ;  /* 0x0000001002027981 */ /* 0x000ee2000c1e1500 */
[C---:B-----5:R-:W-:Y:S02]  /*04f0*/  LEA R8, P1, R17.reuse, R34, 0x1 ;  /* 0x0000002211087211 */ /* 0x060fe400078208ff */
[-C--:B------:R-:W-:Y:S01]  /*0500*/  LEA.HI.X.SX32 R5, R18, R36.reuse, 0x1, P0 ;  /* 0x0000002412057211 */ /* 0x080fe200000f0eff */
[----:B------:R-:W5:Y:S01]  /*0510*/  LDG.E.U16 R6, desc[UR16][R6.64] ;  /* 0x0000001006067981 */ /* 0x000f62000c1e1500 */
[----:B------:R-:W-:-:S03]  /*0520*/  LEA.HI.X.SX32 R9, R17, R36, 0x1, P1 ;  /* 0x0000002411097211 */ /* 0x000fc600008f0eff */
[----:B------:R-:W5:Y:S04]  /*0530*/  LDG.E.U16 R4, desc[UR16][R4.64] ;  /* 0x0000001004047981 */ /* 0x000f68000c1e1500 */
[----:B------:R-:W5:Y:S01]  /*0540*/  LDG.E.U16 R8, desc[UR16][R8.64] ;  /* 0x0000001008087981 */ /* 0x000f62000c1e1500 */
[----:B------:R-:W0:Y:S01]  /*0550*/  S2UR UR4, SR_CgaCtaId ;  /* 0x00000000000479c3 */ /* 0x000e220000008800 */
[----:B-1----:R-:W-:-:S04]  /*0560*/  SHF.R.S32.HI R10, RZ, 0x7, R0 ;  /* 0x00000007ff0a7819 */ /* 0x002fc80000011400 */
[----:B------:R-:W-:Y:S02]  /*0570*/  SGXT R10, R10, 0x1 ;  /* 0x000000010a0a781a */ /* 0x000fe40000000200 */
[----:B------:R-:W-:Y:S02]  /*0580*/  SHF.L.U32 R152, R0, 0x1, RZ ;  /* 0x0000000100987819 */ /* 0x000fe400000006ff */
[----:B------:R-:W-:Y:S01]  /*0590*/  LOP3.LUT R13, R10, 0x90, RZ, 0xc0, !PT ;  /* 0x000000900a0d7812 */ /* 0x000fe200078ec0ff */
[----:B------:R-:W-:Y:S01]  /*05a0*/  UMOV UR12, 0x400 ;  /* 0x00000400000c7882 */ /* 0x000fe20000000000 */
[----:B------:R-:W-:Y:S02]  /*05b0*/  SHF.L.U32 R153, R0, 0x6, RZ ;  /* 0x0000000600997819 */ /* 0x000fe400000006ff */
[----:B------:R-:W-:Y:S02]  /*05c0*/  LOP3.LUT R10, R13, 0x7e, R152, 0x78, !PT ;  /* 0x0000007e0d0a7812 */ /* 0x000fe400078e7898 */
[----:B------:R-:W-:-:S02]  /*05d0*/  ISETP.GE.AND P0, PT, R156, 0x1, PT ;  /* 0x000000019c00780c */ /* 0x000fc40003f06270 */
[----:B------:R-:W-:Y:S01]  /*05e0*/  LOP3.LUT R153, R10, 0x1000, R153, 0xf8, !PT ;  /* 0x000010000a997812 */ /* 0x000fe200078ef899 */
[----:B0-----:R-:W-:-:S03]  /*05f0*/  ULEA UR12, UR4, UR12, 0x18 ;  /* 0x0000000c040c7291 */ /* 0x001fc6000f8ec03f */
[C---:B------:R-:W-:Y:S02]  /*0600*/  LOP3.LUT R154, R153.reuse, 0x20, RZ, 0x3c, !PT ;  /* 0x00000020999a7812 */ /* 0x040fe400078e3cff */
[C---:B------:R-:W-:Y:S02]  /*0610*/  LOP3.LUT R155, R153.reuse, 0x40, RZ, 0x3c, !PT ;  /* 0x00000040999b7812 */ /* 0x040fe400078e3cff */
[----:B------:R-:W-:Y:S02]  /*0620*/  LOP3.LUT R157, R153, 0x60, RZ, 0x3c, !PT ;  /* 0x00000060999d7812 */ /* 0x000fe400078e3cff */
[----:B------:R-:W-:Y:S02]  /*0630*/  CS2R R88, SRZ ;  /* 0x0000000000587805 */ /* 0x000fe4000001ff00 */
[----:B------:R-:W-:Y:S02]  /*0640*/  MOV R108, 0xff800000 ;  /* 0xff800000006c7802 */ /* 0x000fe40000000f00 */
[----:B------:R-:W-:-:S02]  /*0650*/  CS2R R90, SRZ ;  /* 0x00000000005a7805 */ /* 0x000fc4000001ff00 */
[----:B------:R-:W-:Y:S02]  /*0660*/  MOV R160, 0x3f800000 ;  /* 0x3f80000000a07802 */ /* 0x000fe40000000f00 */
[----:B------:R-:W-:Y:S02]  /*0670*/  CS2R R92, SRZ ;  /* 0x00000000005c7805 */ /* 0x000fe4000001ff00 */
[----:B------:R-:W-:Y:S02]  /*0680*/  MOV R162, 0x3f800000 ;  /* 0x3f80000000a27802 */ /* 0x000fe40000000f00 */
[----:B------:R-:W-:Y:S02]  /*0690*/  CS2R R94, SRZ ;  /* 0x00000000005e7805 */ /* 0x000fe4000001ff00 */
[----:B------:R-:W-:Y:S02]  /*06a0*/  MOV R84, 0xff800000 ;  /* 0xff80000000547802 */ /* 0x000fe40000000f00 */
[----:B------:R-:W-:-:S02]  /*06b0*/  CS2R R96, SRZ ;  /* 0x0000000000607805 */ /* 0x000fc4000001ff00 */
[----:B------:R-:W-:Y:S02]  /*06c0*/  CS2R R98, SRZ ;  /* 0x0000000000627805 */ /* 0x000fe4000001ff00 */
[----:B------:R-:W-:Y:S02]  /*06d0*/  CS2R R100, SRZ ;  /* 0x0000000000647805 */ /* 0x000fe4000001ff00 */
[----:B------:R-:W-:Y:S02]  /*06e0*/  CS2R R102, SRZ ;  /* 0x0000000000667805 */ /* 0x000fe4000001ff00 */
[----:B------:R-:W-:Y:S01]  /*06f0*/  LOP3.LUT R158, R0, 0xff, RZ, 0xc0, !PT ;  /* 0x000000ff009e7812 */ /* 0x000fe200078ec0ff */
[----:B--2---:R0:W-:Y:S04]  /*0700*/  STS.U16 [R153+UR12], R20 ;  /* 0x0000001499007988 */ /* 0x0041e8000800040c */
[----:B----4-:R0:W-:Y:S04]  /*0710*/  STS.U16 [R153+UR12+0x400], R26 ;  /* 0x0004001a99007988 */ /* 0x0101e8000800040c */
[----:B---3--:R0:W-:Y:S04]  /*0720*/  STS.U16 [R153+UR12+0x800], R32 ;  /* 0x0008002099007988 */ /* 0x0081e8000800040c */
[----:B------:R0:W-:Y:S04]  /*0730*/  STS.U16 [R153+UR12+0xc00], R12 ;  /* 0x000c000c99007988 */ /* 0x0001e8000800040c */
[----:B------:R0:W-:Y:S04]  /*0740*/  STS.U16 [R154+UR12+0x100], R19 ;  /* 0x000100139a007988 */ /* 0x0001e8000800040c */
[----:B------:R0:W-:Y:S04]  /*0750*/  STS.U16 [R154+UR12+0x500], R21 ;  /* 0x000500159a007988 */ /* 0x0001e8000800040c */
[----:B------:R0:W-:Y:S04]  /*0760*/  STS.U16 [R154+UR12+0x900], R11 ;  /* 0x0009000b9a007988 */ /* 0x0001e8000800040c */
[----:B------:R0:W-:Y:S04]  /*0770*/  STS.U16 [R154+UR12+0xd00], R15 ;  /* 0x000d000f9a007988 */ /* 0x0001e8000800040c */
[----:B------:R0:W-:Y:S04]  /*0780*/  STS.U16 [R155+UR12+0x200], R22 ;  /* 0x000200169b007988 */ /* 0x0001e8000800040c */
[----:B------:R0:W-:Y:S04]  /*0790*/  STS.U16 [R155+UR12+0x600], R28 ;  /* 0x0006001c9b007988 */ /* 0x0001e8000800040c */
[----:B------:R0:W-:Y:S04]  /*07a0*/  STS.U16 [R155+UR12+0xa00], R2 ;  /* 0x000a00029b007988 */ /* 0x0001e8000800040c */
[----:B-----5:R0:W-:Y:S04]  /*07b0*/  STS.U16 [R155+UR12+0xe00], R6 ;  /* 0x000e00069b007988 */ /* 0x0201e8000800040c */
[----:B------:R0:W-:Y:S04]  /*07c0*/  STS.U16 [R157+UR12+0x300], R24 ;  /* 0x000300189d007988 */ /* 0x0001e8000800040c */
[----:B------:R0:W-:Y:S04]  /*07d0*/  STS.U16 [R157+UR12+0x700], R30 ;  /* 0x0007001e9d007988 */ /* 0x0001e8000800040c */
[----:B------:R0:W-:Y:S04]  /*07e0*/  STS.U16 [R157+UR12+0xb00], R4 ;  /* 0x000b00049d007988 */ /* 0x0001e8000800040c */
[----:B------:R0:W-:Y:S01]  /*07f0*/  STS.U16 [R157+UR12+0xf00], R8 ;  /* 0x000f00089d007988 */ /* 0x0001e2000800040c */
[----:B------:R-:W-:Y:S05]  /*0800*/  @!P0 BRA `(.L_x_0) ;  /* 0x0000002c00c88947 */ /* 0x000fea0003800000 */
[----:B------:R-:W1:Y:S01]  /*0810*/  LDC.64 R106, c[0x0][0x260] ;  /* 0x00009800ff6a7b82 */ /* 0x000e620000000a00 */
[--C-:B0-----:R-:W-:Y:S01]  /*0820*/  SHF.R.U32.HI R2, RZ, 0x5, R0.reuse ;  /* 0x00000005ff027819 */ /* 0x101fe20000011600 */
[----:B------:R-:W-:Y:S01]  /*0830*/  ULDC UR4, c[0x0][0x258] ;  /* 0x0000960000047ab9 */ /* 0x000fe20000000800 */
[----:B------:R-:W-:Y:S01]  /*0840*/  SHF.L.U32 R3, R158, 0x1, RZ ;  /* 0x000000019e037819 */ /* 0x000fe200000006ff */
[----:B------:R-:W-:Y:S01]  /*0850*/  ULDC.64 UR6, c[0x0][0x220] ;  /* 0x0000880000067ab9 */ /* 0x000fe20000000a00 */
[--C-:B------:R-:W-:Y:S01]  /*0860*/  SHF.R.U32.HI R4, RZ, 0x2, R0.reuse ;  /* 0x00000002ff047819 */ /* 0x100fe20000011600 */
[----:B------:R-:W-:Y:S01]  /*0870*/  ULDC.64 UR8, c[0x0][0x218] ;  /* 0x0000860000087ab9 */ /* 0x000fe20000000a00 */
[----:B------:R-:W-:Y:S01]  /*0880*/  R2UR UR13, R2 ;  /* 0x00000000020d72ca */ /* 0x000fe200000e0000 */
[----:B------:R-:W0:Y:S01]  /*0890*/  LDC.64 R108, c[0x0][0x250] ;  /* 0x00009400ff6c7b82 */ /* 0x000e220000000a00 */
[----:B------:R-:W-:Y:S02]  /*08a0*/  SHF.R.U32.HI R6, RZ, 0x5, R0 ;  /* 0x00000005ff067819 */ /* 0x000fe40000011600 */
[----:B------:R-:W-:-:S02]  /*08b0*/  CS2R R88, SRZ ;  /* 0x0000000000587805 */ /* 0x000fc4000001ff00 */
[----:B------:R-:W-:Y:S02]  /*08c0*/  MOV R160, 0x3f800000 ;  /* 0x3f80000000a07802 */ /* 0x000fe40000000f00 */
[----:B------:R-:W-:Y:S02]  /*08d0*/  CS2R R90, SRZ ;  /* 0x00000000005a7805 */ /* 0x000fe4000001ff00 */
[----:B------:R-:W-:Y:S02]  /*08e0*/  MOV R181, 0xff800000 ;  /* 0xff80000000b57802 */ /* 0x000fe40000000f00 */
[----:B------:R-:W-:Y:S02]  /*08f0*/  CS2R R92, SRZ ;  /* 0x00000000005c7805 */ /* 0x000fe4000001ff00 */
[----:B------:R-:W-:Y:S01]  /*0900*/  MOV R159, RZ ;  /* 0x000000ff009f7202 */ /* 0x000fe20000000f00 */
[----:B------:R-:W2:Y:S01]  /*0910*/  LDC R30, c[0x0][0x268] ;  /* 0x00009a00ff1e7b82 */ /* 0x000ea20000000800 */
[----:B------:R-:W-:-:S02]  /*0920*/  MOV R161, RZ ;  /* 0x000000ff00a17202 */ /* 0x000fc40000000f00 */
[----:B------:R-:W-:Y:S02]  /*0930*/  CS2R R94, SRZ ;  /* 0x00000000005e7805 */ /* 0x000fe4000001ff00 */
[----:B------:R-:W-:Y:S02]  /*0940*/  MOV R163, 0xff800000 ;  /* 0xff80000000a37802 */ /* 0x000fe40000000f00 */
[----:B------:R-:W-:Y:S02]  /*0950*/  CS2R R96, SRZ ;  /* 0x0000000000607805 */ /* 0x000fe4000001ff00 */
[----:B------:R-:W-:Y:S02]  /*0960*/  MOV R162, 0x3f800000 ;  /* 0x3f80000000a27802 */ /* 0x000fe40000000f00 */
[----:B------:R-:W-:Y:S02]  /*0970*/  CS2R R98, SRZ ;  /* 0x0000000000627805 */ /* 0x000fe4000001ff00 */
[----:B------:R-:W-:Y:S01]  /*0980*/  CS2R R100, SRZ ;  /* 0x0000000000647805 */ /* 0x000fe2000001ff00 */
[----:B-1----:R-:W-:Y:S01]  /*0990*/  IMAD R2, R106, UR5, RZ ;  /* 0x000000056a027c24 */ /* 0x002fe2000f8e02ff */
[----:B------:R-:W-:Y:S01]  /*09a0*/  LOP3.LUT R106, R3, 0x30, R4, 0x78, !PT ;  /* 0x00000030036a7812 */ /* 0x000fe200078e7804 */
[----:B------:R-:W-:Y:S01]  /*09b0*/  IMAD R16, R16, R107, RZ ;  /* 0x0000006b10107224 */ /* 0x000fe200078e02ff */
[----:B------:R-:W-:-:S02]  /*09c0*/  LOP3.LUT R3, R0, 0x1f, RZ, 0xc0, !PT ;  /* 0x0000001f00037812 */ /* 0x000fc400078ec0ff */
[----:B------:R-:W-:Y:S02]  /*09d0*/  CS2R R102, SRZ ;  /* 0x0000000000667805 */ /* 0x000fe4000001ff00 */
[----:B------:R-:W-:Y:S01]  /*09e0*/  SHF.L.U32 R4, R2, 0x1, RZ ;  /* 0x0000000102047819 */ /* 0x000fe200000006ff */
[C---:B------:R-:W-:Y:S01]  /*09f0*/  IMAD.HI R7, R16.reuse, 0x2, RZ ;  /* 0x0000000210077827 */ /* 0x040fe200078e02ff */
[----:B------:R-:W-:Y:S01]  /*0a00*/  SHF.L.U32 R5, R16, 0x1, RZ ;  /* 0x0000000110057819 */ /* 0x000fe200000006ff */
[----:B------:R-:W-:Y:S01]  /*0a10*/  UMOV UR10, 0xfffffffe ;  /* 0xfffffffe000a7882 */ /* 0x000fe20000000000 */
[----:B------:R-:W-:Y:S01]  /*0a20*/  UMOV UR11, 0x7fffffdf ;  /* 0x7fffffdf000b7882 */ /* 0x000fe20000000000 */
[----:B------:R-:W-:Y:S01]  /*0a30*/  IMAD R3, R3, UR4, RZ ;  /* 0x0000000403037c24 */ /* 0x000fe2000f8e02ff */
[----:B------:R-:W-:Y:S01]  /*0a40*/  IADD3 R26, P0, P1, R5, UR6, R4 ;  /* 0x00000006051a7c10 */ /* 0x000fe2000f91e004 */
[----:B0-----:R-:W-:Y:S01]  /*0a50*/  IMAD R108, R108, UR5, RZ ;  /* 0x000000056c6c7c24 */ /* 0x001fe2000f8e02ff */
[----:B------:R-:W-:Y:S01]  /*0a60*/  UIADD3 UR4, UR13, 0x18, URZ ;  /* 0x000000180d047890 */ /* 0x000fe2000fffe03f */
[----:B------:R-:W-:Y:S01]  /*0a70*/  IMAD.HI R4, R2, 0x2, RZ ;  /* 0x0000000202047827 */ /* 0x000fe200078e02ff */
[C---:B------:R-:W-:Y:S01]  /*0a80*/  SHF.L.U32 R5, R3.reuse, 0x1, RZ ;  /* 0x0000000103057819 */ /* 0x040fe200000006ff */
[----:B------:R-:W-:Y:S01]  /*0a90*/  UIADD3 UR6, UR13, 0x38, URZ ;  /* 0x000000380d067890 */ /* 0x000fe2000fffe03f */
[C---:B------:R-:W-:Y:S01]  /*0aa0*/  SHF.L.U32 R2, R108.reuse, 0x1, RZ ;  /* 0x000000016c027819 */ /* 0x040fe200000006ff */
[----:B------:R-:W-:Y:S01]  /*0ab0*/  IMAD.HI R3, R3, 0x2, RZ ;  /* 0x0000000203037827 */ /* 0x000fe200078e02ff */
[----:B------:R-:W-:Y:S01]  /*0ac0*/  IADD3.X R28, R7, UR7, R4, P0, P1 ;  /* 0x00000007071c7c10 */ /* 0x000fe200087e2404 */
[----:B------:R-:W-:Y:S01]  /*0ad0*/  UIADD3 UR7, UR13, 0x58, URZ ;  /* 0x000000580d077890 */ /* 0x000fe2000fffe03f */
[----:B------:R-:W-:Y:S01]  /*0ae0*/  IADD3 R141, P0, P1, R5, UR8, R2 ;  /* 0x00000008058d7c10 */ /* 0x000fe2000f91e002 */
[----:B------:R-:W-:Y:S01]  /*0af0*/  IMAD.HI R108, R108, 0x2, RZ ;  /* 0x000000026c6c7827 */ /* 0x000fe200078e02ff */
[----:B------:R-:W-:Y:S01]  /*0b00*/  SGXT.U32 R2, R6, 0x3 ;  /* 0x000000030602781a */ /* 0x000fe20000000000 */
[----:B------:R-:W-:-:S02]  /*0b10*/  UIADD3 UR8, UR13, 0x78, URZ ;  /* 0x000000780d087890 */ /* 0x000fc4000fffe03f */
[----:B--2---:R-:W-:Y:S01]  /*0b20*/  IMAD R11, R151, R30, RZ ;  /* 0x0000001e970b7224 */ /* 0x004fe200078e02ff */
[----:B------:R-:W-:Y:S01]  /*0b30*/  IADD3.X R17, R3, UR9, R108, P0, P1 ;  /* 0x0000000903117c10 */ /* 0x000fe200087e246c */
[----:B------:R-:W-:Y:S01]  /*0b40*/  IMAD R2, R2, R109, RZ ;  /* 0x0000006d02027224 */ /* 0x000fe200078e02ff */
[----:B------:R-:W-:Y:S01]  /*0b50*/  ULDC UR20, c[0x0][0x238] ;  /* 0x00008e0000147ab9 */ /* 0x000fe20000000800 */
[C---:B------:R-:W-:Y:S01]  /*0b60*/  IMAD R3, R109.reuse, UR4, RZ ;  /* 0x000000046d037c24 */ /* 0x040fe2000f8e02ff */
[----:B------:R-:W-:Y:S01]  /*0b70*/  LEA R13, R30, R11, 0x1 ;  /* 0x0000000b1e0d7211 */ /* 0x000fe200078e08ff */
[C---:B------:R-:W-:Y:S01]  /*0b80*/  IMAD R5, R109.reuse, UR6, RZ ;  /* 0x000000066d057c24 */ /* 0x040fe2000f8e02ff */
[C---:B------:R-:W-:Y:S01]  /*0b90*/  LEA R4, R109.reuse, R2, 0x3 ;  /* 0x000000026d047211 */ /* 0x040fe200078e18ff */
[C---:B------:R-:W-:Y:S01]  /*0ba0*/  IMAD R7, R109.reuse, UR7, RZ ;  /* 0x000000076d077c24 */ /* 0x040fe2000f8e02ff */
[-C--:B------:R-:W-:Y:S01]  /*0bb0*/  LEA R110, P0, R2, R141.reuse, 0x1 ;  /* 0x0000008d026e7211 */ /* 0x080fe200078008ff */
[----:B------:R-:W-:Y:S01]  /*0bc0*/  IMAD R14, R30, 0x2, R13 ;  /* 0x000000021e0e7824 */ /* 0x000fe200078e020d */
[C---:B------:R-:W-:Y:S01]  /*0bd0*/  LEA R6, R109.reuse, R4, 0x3 ;  /* 0x000000046d067211 */ /* 0x040fe200078e18ff */
[C---:B------:R-:W-:Y:S01]  /*0be0*/  IMAD R9, R109.reuse, UR8, RZ ;  /* 0x000000086d097c24 */ /* 0x040fe2000f8e02ff */
[----:B------:R-:W-:Y:S01]  /*0bf0*/  LEA R112, P1, R4, R141, 0x1 ;  /* 0x0000008d04707211 */ /* 0x000fe200078208ff */
[----:B------:R-:W-:Y:S01]  /*0c00*/  UIADD3 UR6, UR12, 0x2000, URZ ;  /* 0x000020000c067890 */ /* 0x000fe2000fffe03f */
[C---:B------:R-:W-:Y:S01]  /*0c10*/  LEA R8, R109.reuse, R6, 0x4 ;  /* 0x000000066d087211 */ /* 0x040fe200078e20ff */
[----:B------:R-:W-:Y:S01]  /*0c20*/  UMOV UR4, URZ ;  /* 0x0000003f00047c82 */ /* 0x000fe20008000000 */
[-C--:B------:R-:W-:Y:S01]  /*0c30*/  LEA.HI.X.SX32 R111, R2, R17.reuse, 0x1, P0 ;  /* 0x00000011026f7211 */ /* 0x080fe200000f0eff */
[----:B------:R-:W-:Y:S01]  /*0c40*/  USHF.R.U32.HI UR6, URZ, 0x4, UR6 ;  /* 0x000000043f067899 */ /* 0x000fe20008011606 */
[C---:B------:R-:W-:Y:S01]  /*0c50*/  LEA R10, R109.reuse, R8, 0x3 ;  /* 0x000000086d0a7211 */ /* 0x040fe200078e18ff */
[----:B------:R-:W-:Y:S01]  /*0c60*/  UMOV UR7, URZ ;  /* 0x0000003f00077c82 */ /* 0x000fe20008000000 */
[----:B------:R-:W-:Y:S01]  /*0c70*/  LEA.HI.X.SX32 R113, R4, R17, 0x1, P1 ;  /* 0x0000001104717211 */ /* 0x000fe200008f0eff */
[----:B------:R-:W-:Y:S01]  /*0c80*/  USGXT.U32 UR6, UR6, 0xe ;  /* 0x0000000e0606789a */ /* 0x000fe20008000000 */
[----:B------:R-:W-:-:S02]  /*0c90*/  LEA R2, R109, R10, 0x3 ;  /* 0x0000000a6d027211 */ /* 0x000fc400078e18ff */
[C---:B------:R-:W-:Y:S01]  /*0ca0*/  LEA R122, P0, R6.reuse, R141, 0x1 ;  /* 0x0000008d067a7211 */ /* 0x040fe200078008ff */
[----:B------:R-:W-:Y:S01]  /*0cb0*/  UIADD3 UR18, UP0, UR6, 0x2, URZ ;  /* 0x0000000206127890 */ /* 0x000fe2000ff1e03f */
[C---:B------:R-:W-:Y:S01]  /*0cc0*/  LEA R4, R109.reuse, R2, 0x4 ;  /* 0x000000026d047211 */ /* 0x040fe200078e20ff */
[----:B------:R-:W-:Y:S01]  /*0cd0*/  UIADD3.64 UR10, UR6, -UR10, URZ ;  /* 0x8000000a060a7297 */ /* 0x000fe2000fffe03f */
[----:B------:R-:W-:Y:S01]  /*0ce0*/  LEA.HI.X.SX32 R123, R6, R17, 0x1, P0 ;  /* 0x00000011067b7211 */ /* 0x000fe200000f0eff */
[----:B------:R-:W-:Y:S01]  /*0cf0*/  UIADD3.X UR19, UR4, 0x40000040, URZ, UP0, !UPT ;  /* 0x4000004004137890 */ /* 0x000fe200087fe43f */
[C---:B------:R-:W-:Y:S02]  /*0d00*/  LEA R12, R109.reuse, R4, 0x3 ;  /* 0x000000046d0c7211 */ /* 0x040fe400078e18ff */
[-C--:B------:R-:W-:Y:S01]  /*0d10*/  LEA R124, P0, R8, R141.reuse, 0x1 ;  /* 0x0000008d087c7211 */ /* 0x080fe200078008ff */
[----:B------:R-:W-:Y:S01]  /*0d20*/  UIADD3.64 UR22, UR18, 0x2, URZ ;  /* 0x0000000212167897 */ /* 0x000fe2000fffe03f */
[C---:B------:R-:W-:Y:S01]  /*0d30*/  LEA R6, R109.reuse, R12, 0x3 ;  /* 0x0000000c6d067211 */ /* 0x040fe200078e18ff */
[----:B------:R-:W-:Y:S01]  /*0d40*/  UIADD3.64 UR26, UR18, 0x4, URZ ;  /* 0x00000004121a7897 */ /* 0x000fe2000fffe03f */
[----:B------:R-:W-:Y:S01]  /*0d50*/  LEA R126, P1, R10, R141, 0x1 ;  /* 0x0000008d0a7e7211 */ /* 0x000fe200078208ff */
[----:B------:R-:W-:Y:S01]  /*0d60*/  UIADD3.64 UR30, UR18, 0xfe, URZ ;  /* 0x000000fe121e7897 */ /* 0x000fe2000fffe03f */
[-C--:B------:R-:W-:Y:S01]  /*0d70*/  LEA.HI.X.SX32 R125, R8, R17.reuse, 0x1, P0 ;  /* 0x00000011087d7211 */ /* 0x080fe200000f0eff */
[----:B------:R-:W-:Y:S01]  /*0d80*/  UIADD3.64 UR34, UR18, 0x100, URZ ;  /* 0x0000010012227897 */ /* 0x000fe2000fffe03f */
[----:B------:R-:W-:Y:S01]  /*0d90*/  LEA R8, R109, R6, 0x4 ;  /* 0x000000066d087211 */ /* 0x000fe200078e20ff */
[----:B------:R-:W-:Y:S01]  /*0da0*/  UIADD3.64 UR38, UR18, 0x102, URZ ;  /* 0x0000010212267897 */ /* 0x000fe2000fffe03f */
[----:B------:R-:W-:Y:S01]  /*0db0*/  LEA.HI.X.SX32 R127, R10, R17, 0x1, P1 ;  /* 0x000000110a7f7211 */ /* 0x000fe200008f0eff */
[----:B------:R-:W-:Y:S01]  /*0dc0*/  UIADD3.64 UR42, UR18, 0x104, URZ ;  /* 0x00000104122a7897 */ /* 0x000fe2000fffe03f */
[----:B------:R-:W-:-:S02]  /*0dd0*/  LEA R128, P0, R2, R141, 0x1 ;  /* 0x0000008d02807211 */ /* 0x000fc400078008ff */
[-C--:B------:R-:W-:Y:S02]  /*0de0*/  LEA R114, P2, R3, R141.reuse, 0x1 ;  /* 0x0000008d03727211 */ /* 0x080fe400078408ff */
[----:B------:R-:W-:Y:S02]  /*0df0*/  LEA R10, R109, R8, 0x3 ;  /* 0x000000086d0a7211 */ /* 0x000fe400078e18ff */
[----:B------:R-:W-:Y:S02]  /*0e00*/  LEA R15, R30, R14, 0x1 ;  /* 0x0000000e1e0f7211 */ /* 0x000fe400078e08ff */
[----:B------:R-:W-:Y:S02]  /*0e10*/  LEA R116, P3, R5, R141, 0x1 ;  /* 0x0000008d05747211 */ /* 0x000fe400078608ff */
[-C--:B------:R-:W-:Y:S02]  /*0e20*/  LEA.HI.X.SX32 R129, R2, R17.reuse, 0x1, P0 ;  /* 0x0000001102817211 */ /* 0x080fe400000f0eff */
[----:B------:R-:W-:-:S02]  /*0e30*/  LEA.HI.X.SX32 R115, R3, R17, 0x1, P2 ;  /* 0x0000001103737211 */ /* 0x000fc400010f0eff */
[----:B------:R-:W-:Y:S02]  /*0e40*/  LEA R2, R109, R10, 0x3 ;  /* 0x0000000a6d027211 */ /* 0x000fe400078e18ff */
[----:B------:R-:W-:Y:S02]  /*0e50*/  LEA R3, R30, R15, 0x1 ;  /* 0x0000000f1e037211 */ /* 0x000fe400078e08ff */
[-C--:B------:R-:W-:Y:S02]  /*0e60*/  LEA R130, P1, R4, R141.reuse, 0x1 ;  /* 0x0000008d04827211 */ /* 0x080fe400078208ff */
[----:B------:R-:W-:Y:S02]  /*0e70*/  LEA R132, P2, R12, R141, 0x1 ;  /* 0x0000008d0c847211 */ /* 0x000fe400078408ff */
[----:B------:R-:W-:Y:S02]  /*0e80*/  LEA.HI.X.SX32 R117, R5, R17, 0x1, P3 ;  /* 0x0000001105757211 */ /* 0x000fe400018f0eff */
[----:B------:R-:W-:-:S02]  /*0e90*/  LEA R140, P3, R2, R141, 0x1 ;  /* 0x0000008d028c7211 */ /* 0x000fc400078608ff */
[----:B------:R-:W-:Y:S02]  /*0ea0*/  LEA R5, R30, R3, 0x1 ;  /* 0x000000031e057211 */ /* 0x000fe400078e08ff */
[-C--:B------:R-:W-:Y:S02]  /*0eb0*/  LEA.HI.X.SX32 R131, R4, R17.reuse, 0x1, P1 ;  /* 0x0000001104837211 */ /* 0x080fe400008f0eff */
[----:B------:R-:W-:Y:S02]  /*0ec0*/  LEA.HI.X.SX32 R133, R12, R17, 0x1, P2 ;  /* 0x000000110c857211 */ /* 0x000fe400010f0eff */
[-C--:B------:R-:W-:Y:S02]  /*0ed0*/  LEA R118, P4, R7, R141.reuse, 0x1 ;  /* 0x0000008d07767211 */ /* 0x080fe400078808ff */
[-C--:B------:R-:W-:Y:S02]  /*0ee0*/  LEA R120, P5, R9, R141.reuse, 0x1 ;  /* 0x0000008d09787211 */ /* 0x080fe400078a08ff */
[----:B------:R-:W-:-:S02]  /*0ef0*/  LEA R134, P0, R6, R141, 0x1 ;  /* 0x0000008d06867211 */ /* 0x000fc400078008ff */
[-C--:B------:R-:W-:Y:S02]  /*0f00*/  LEA R136, P1, R8, R141.reuse, 0x1 ;  /* 0x0000008d08887211 */ /* 0x080fe400078208ff */
[----:B------:R-:W-:Y:S02]  /*0f10*/  LEA R138, P2, R10, R141, 0x1 ;  /* 0x0000008d0a8a7211 */ /* 0x000fe400078408ff */
[----:B------:R-:W-:Y:S02]  /*0f20*/  LEA.HI.X.SX32 R141, R2, R17, 0x1, P3 ;  /* 0x00000011028d7211 */ /* 0x000fe400018f0eff */
[----:B------:R-:W-:Y:S02]  /*0f30*/  LEA R2, R30, R5, 0x1 ;  /* 0x000000051e027211 */ /* 0x000fe400078e08ff */
[----:B------:R-:W-:Y:S02]  /*0f40*/  LEA.HI.X.SX32 R135, R6, R17, 0x1, P0 ;  /* 0x0000001106877211 */ /* 0x000fe400000f0eff */
[----:B------:R-:W-:-:S02]  /*0f50*/  LEA R4, R30, R2, 0x1 ;  /* 0x000000021e047211 */ /* 0x000fc400078e08ff */
[-C--:B------:R-:W-:Y:S02]  /*0f60*/  LEA.HI.X.SX32 R137, R8, R17.reuse, 0x1, P1 ;  /* 0x0000001108897211 */ /* 0x080fe400008f0eff */
[C---:B------:R-:W-:Y:S02]  /*0f70*/  LEA R6, R30.reuse, R4, 0x1 ;  /* 0x000000041e067211 */ /* 0x040fe400078e08ff */
[----:B------:R-:W-:Y:S02]  /*0f80*/  LEA R144, P1, R13, R26, 0x1 ;  /* 0x0000001a0d907211 */ /* 0x000fe400078208ff */
[-C--:B------:R-:W-:Y:S02]  /*0f90*/  LEA.HI.X.SX32 R119, R7, R17.reuse, 0x1, P4 ;  /* 0x0000001107777211 */ /* 0x080fe400020f0eff */
[----:B------:R-:W-:Y:S02]  /*0fa0*/  LEA R7, R30, R6, 0x1 ;  /* 0x000000061e077211 */ /* 0x000fe400078e08ff */
[----:B------:R-:W-:-:S02]  /*0fb0*/  LEA.HI.X.SX32 R139, R10, R17, 0x1, P2 ;  /* 0x000000110a8b7211 */ /* 0x000fc400010f0eff */
[----:B------:R-:W-:Y:S02]  /*0fc0*/  LEA R146, P2, R14, R26, 0x1 ;  /* 0x0000001a0e927211 */ /* 0x000fe400078408ff */
[----:B------:R-:W-:Y:S02]  /*0fd0*/  LEA.HI.X.SX32 R145, R13, R28, 0x1, P1 ;  /* 0x0000001c0d917211 */ /* 0x000fe400008f0eff */
[----:B------:R-:W-:Y:S02]  /*0fe0*/  LEA R104, P1, R3, R26, 0x1 ;  /* 0x0000001a03687211 */ /* 0x000fe400078208ff */
[----:B------:R-:W-:Y:S02]  /*0ff0*/  LEA R8, R30, R7, 0x1 ;  /* 0x000000071e087211 */ /* 0x000fe400078e08ff */
[----:B------:R-:W-:Y:S02]  /*1000*/  LEA.HI.X.SX32 R147, R14, R28, 0x1, P2 ;  /* 0x0000001c0e937211 */ /* 0x000fe400010f0eff */
[----:B------:R-:W-:-:S02]  /*1010*/  LEA R22, P2, R5, R26, 0x1 ;  /* 0x0000001a05167211 */ /* 0x000fc400078408ff */
[----:B------:R-:W-:Y:S02]  /*1020*/  LEA.HI.X.SX32 R105, R3, R28, 0x1, P1 ;  /* 0x0000001c03697211 */ /* 0x000fe400008f0eff */
[C---:B------:R-:W-:Y:S02]  /*1030*/  LEA R3, R30.reuse, R8, 0x1 ;  /* 0x000000081e037211 */ /* 0x040fe400078e08ff */
[----:B------:R-:W-:Y:S02]  /*1040*/  LEA R142, P0, R11, R26, 0x1 ;  /* 0x0000001a0b8e7211 */ /* 0x000fe400078008ff */
[-C--:B------:R-:W-:Y:S02]  /*1050*/  LEA.HI.X.SX32 R23, R5, R28.reuse, 0x1, P2 ;  /* 0x0000001c05177211 */ /* 0x080fe400010f0eff */
[----:B------:R-:W-:Y:S02]  /*1060*/  LEA R5, R30, R3, 0x1 ;  /* 0x000000031e057211 */ /* 0x000fe400078e08ff */
[----:B------:R-:W-:-:S02]  /*1070*/  LEA.HI.X.SX32 R143, R11, R28, 0x1, P0 ;  /* 0x0000001c0b8f7211 */ /* 0x000fc400000f0eff */
[CC--:B------:R-:W-:Y:S01]  /*1080*/  LEA R148, P0, R15.reuse, R26.reuse, 0x1 ;  /* 0x0000001a0f947211 */ /* 0x0c0fe200078008ff */
[----:B------:R-:W-:Y:S01]  /*1090*/  IMAD R24, R30, 0x2, R5 ;  /* 0x000000021e187824 */ /* 0x000fe200078e0205 */
[----:B------:R-:W-:Y:S02]  /*10a0*/  LEA R16, P2, R6, R26, 0x1 ;  /* 0x0000001a06107211 */ /* 0x000fe400078408ff */
[----:B------:R-:W-:Y:S02]  /*10b0*/  LEA.HI.X.SX32 R149, R15, R28, 0x1, P0 ;  /* 0x0000001c0f957211 */ /* 0x000fe400000f0eff */
[----:B------:R-:W-:Y:S02]  /*10c0*/  LEA.HI.X.SX32 R121, R9, R17, 0x1, P5 ;  /* 0x0000001109797211 */ /* 0x000fe400028f0eff */
[-C--:B------:R-:W-:Y:S02]  /*10d0*/  LEA R20, P0, R2, R26.reuse, 0x1 ;  /* 0x0000001a02147211 */ /* 0x080fe400078008ff */
[----:B------:R-:W-:-:S02]  /*10e0*/  LEA R18, P1, R4, R26, 0x1 ;  /* 0x0000001a04127211 */ /* 0x000fc400078208ff */
[----:B------:R-:W-:Y:S02]  /*10f0*/  LEA.HI.X.SX32 R17, R6, R28, 0x1, P2 ;  /* 0x0000001c06117211 */ /* 0x000fe400010f0eff */
[----:B------:R-:W-:Y:S02]  /*1100*/  LEA R10, P2, R3, R26, 0x1 ;  /* 0x0000001a030a7211 */ /* 0x000fe400078408ff */
[----:B------:R-:W-:Y:S02]  /*1110*/  LEA R25, R30, R24, 0x1 ;  /* 0x000000181e197211 */ /* 0x000fe400078e08ff */
[-C--:B------:R-:W-:Y:S02]  /*1120*/  LEA.HI.X.SX32 R21, R2, R28.reuse, 0x1, P0 ;  /* 0x0000001c02157211 */ /* 0x080fe400000f0eff */
[----:B------:R-:W-:Y:S02]  /*1130*/  LEA.HI.X.SX32 R19, R4, R28, 0x1, P1 ;  /* 0x0000001c04137211 */ /* 0x000fe400008f0eff */
[----:B------:R-:W-:-:S02]  /*1140*/  LEA R14, P0, R7, R26, 0x1 ;  /* 0x0000001a070e7211 */ /* 0x000fc400078008ff */
[----:B------:R-:W-:Y:S02]  /*1150*/  LEA R12, P1, R8, R26, 0x1 ;  /* 0x0000001a080c7211 */ /* 0x000fe400078208ff */
[-C--:B------:R-:W-:Y:S02]  /*1160*/  LEA.HI.X.SX32 R11, R3, R28.reuse, 0x1, P2 ;  /* 0x0000001c030b7211 */ /* 0x080fe400010f0eff */
[----:B------:R-:W-:Y:S02]  /*1170*/  LEA R3, R30, R25, 0x1 ;  /* 0x000000191e037211 */ /* 0x000fe400078e08ff */
[-C--:B------:R-:W-:Y:S02]  /*1180*/  LEA.HI.X.SX32 R15, R7, R28.reuse, 0x1, P0 ;  /* 0x0000001c070f7211 */ /* 0x080fe400000f0eff */
[----:B------:R-:W-:Y:S02]  /*1190*/  LEA.HI.X.SX32 R13, R8, R28, 0x1, P1 ;  /* 0x0000001c080d7211 */ /* 0x000fe400008f0eff */
[----:B------:R-:W-:-:S02]  /*11a0*/  LEA R8, P0, R5, R26, 0x1 ;  /* 0x0000001a05087211 */ /* 0x000fc400078008ff */
[CC--:B------:R-:W-:Y:S02]  /*11b0*/  LEA R6, P1, R24.reuse, R26.reuse, 0x1 ;  /* 0x0000001a18067211 */ /* 0x0c0fe400078208ff */
[-C--:B------:R-:W-:Y:S02]  /*11c0*/  LEA R4, P2, R25, R26.reuse, 0x1 ;  /* 0x0000001a19047211 */ /* 0x080fe400078408ff */
[----:B------:R-:W-:Y:S02]  /*11d0*/  LEA R2, P3, R3, R26, 0x1 ;  /* 0x0000001a03027211 */ /* 0x000fe400078608ff */
[-C--:B------:R-:W-:Y:S02]  /*11e0*/  LEA.HI.X.SX32 R9, R5, R28.reuse, 0x1, P0 ;  /* 0x0000001c05097211 */ /* 0x080fe400000f0eff */
[-C--:B------:R-:W-:Y:S02]  /*11f0*/  LEA.HI.X.SX32 R7, R24, R28.reuse, 0x1, P1 ;  /* 0x0000001c18077211 */ /* 0x080fe400008f0eff */
[----:B------:R-:W-:-:S02]  /*1200*/  LEA.HI.X.SX32 R5, R25, R28, 0x1, P2 ;  /* 0x0000001c19057211 */ /* 0x000fc400010f0eff */
[----:B------:R-:W-:-:S07]  /*1210*/  LEA.HI.X.SX32 R3, R3, R28, 0x1, P3 ;  /* 0x0000001c03037211 */ /* 0x000fce00018f0eff */
.L_x_1:
[----:B------:R-:W-:-:S04]  /*1220*/  IMAD.WIDE R24, R159, 0x2, R110 ;  /* 0x000000029f187825 */ /* 0x000fc800078e026e */
[C---:B------:R-:W-:Y:S01]  /*1230*/  IMAD.WIDE R26, R159.reuse, 0x2, R112 ;  /* 0x000000029f1a7825 */ /* 0x040fe200078e0270 */
[----:B------:R0:W2:Y:S03]  /*1240*/  LDG.E.U16 R45, desc[UR16][R24.64] ;  /* 0x00000010182d7981 */ /* 0x0000a6000c1e1500 */
[C---:B------:R-:W-:Y:S01]  /*1250*/  IMAD.WIDE R28, R159.reuse, 0x2, R122 ;  /* 0x000000029f1c7825 */ /* 0x040fe200078e027a */
[----:B------:R1:W3:Y:S03]  /*1260*/  LDG.E.U16 R47, desc[UR16][R26.64] ;  /* 0x000000101a2f7981 */ /* 0x0002e6000c1e1500 */
[C---:B------:R-:W-:Y:S01]  /*1270*/  IMAD.WIDE R30, R159.reuse, 0x2, R114 ;  /* 0x000000029f1e7825 */ /* 0x040fe200078e0272 */
[----:B------:R4:W5:Y:S03]  /*1280*/  LDG.E.U16 R49, desc[UR16][R28.64] ;  /* 0x000000101c317981 */ /* 0x000966000c1e1500 */
[C---:B------:R-:W-:Y:S01]  /*1290*/  IMAD.WIDE R32, R159.reuse, 0x2, R124 ;  /* 0x000000029f207825 */ /* 0x040fe200078e027c */
[----:B------:R4:W5:Y:S03]  /*12a0*/  LDG.E.U16 R51, desc[UR16][R30.64] ;  /* 0x000000101e337981 */ /* 0x000966000c1e1500 */
[C---:B------:R-:W-:Y:S01]  /*12b0*/  IMAD.WIDE R34, R159.reuse, 0x2, R126 ;  /* 0x000000029f227825 */ /* 0x040fe200078e027e */
[----:B------:R4:W5:Y:S03]  /*12c0*/  LDG.E.U16 R53, desc[UR16][R32.64] ;  /* 0x0000001020357981 */ /* 0x000966000c1e1500 */
[C---:B------:R-:W-:Y:S01]  /*12d0*/  IMAD.WIDE R36, R159.reuse, 0x2, R128 ;  /* 0x000000029f247825 */ /* 0x040fe200078e0280 */
[----:B------:R4:W5:Y:S03]  /*12e0*/  LDG.E.U16 R55, desc[UR16][R34.64] ;  /* 0x0000001022377981 */ /* 0x000966000c1e1500 */
[----:B0-----:R-:W-:-:S02]  /*12f0*/  IMAD.WIDE R24, R159, 0x2, R116 ;  /* 0x000000029f187825 */ /* 0x001fc400078e0274 */
[----:B------:R-:W5:Y:S02]  /*1300*/  LDG.E.U16 R37, desc[UR16][R36.64] ;  /* 0x0000001024257981 */ /* 0x000f64000c1e1500 */
[C---:B-1----:R-:W-:Y:S02]  /*1310*/  IMAD.WIDE R26, R159.reuse, 0x2, R130 ;  /* 0x000000029f1a7825 */ /* 0x042fe400078e0282 */
[----:B------:R-:W5:Y:S02]  /*1320*/  LDG.E.U16 R25, desc[UR16][R24.64] ;  /* 0x0000001018197981 */ /* 0x000f64000c1e1500 */
[C---:B------:R-:W-:Y:S02]  /*1330*/  IMAD.WIDE R38, R159.reuse, 0x2, R132 ;  /* 0x000000029f267825 */ /* 0x040fe400078e0284 */
[----:B------:R-:W5:Y:S02]  /*1340*/  LDG.E.U16 R27, desc[UR16][R26.64] ;  /* 0x000000101a1b7981 */ /* 0x000f64000c1e1500 */
[----:B------:R-:W-:-:S02]  /*1350*/  IMAD.WIDE R40, R159, 0x2, R134 ;  /* 0x000000029f287825 */ /* 0x000fc400078e0286 */
[----:B------:R-:W5:Y:S02]  /*1360*/  LDG.E.U16 R39, desc[UR16][R38.64] ;  /* 0x0000001026277981 */ /* 0x000f64000c1e1500 */
[C---:B------:R-:W-:Y:S02]  /*1370*/  IMAD.WIDE R42, R159.reuse, 0x2, R118 ;  /* 0x000000029f2a7825 */ /* 0x040fe400078e0276 */
[----:B------:R-:W5:Y:S02]  /*1380*/  LDG.E.U16 R41, desc[UR16][R40.64] ;  /* 0x0000001028297981 */ /* 0x000f64000c1e1500 */
[C---:B----4-:R-:W-:Y:S02]  /*1390*/  IMAD.WIDE R28, R159.reuse, 0x2, R136 ;  /* 0x000000029f1c7825 */ /* 0x050fe400078e0288 */
[----:B------:R-:W4:Y:S02]  /*13a0*/  LDG.E.U16 R165, desc[UR16][R42.64] ;  /* 0x000000102aa57981 */ /* 0x000f24000c1e1500 */
[----:B------:R-:W-:-:S02]  /*13b0*/  IMAD.WIDE R30, R159, 0x2, R138 ;  /* 0x000000029f1e7825 */ /* 0x000fc400078e028a */
[----:B------:R-:W4:Y:S02]  /*13c0*/  LDG.E.U16 R167, desc[UR16][R28.64] ;  /* 0x000000101ca77981 */ /* 0x000f24000c1e1500 */
[C---:B------:R-:W-:Y:S02]  /*13d0*/  IMAD.WIDE R32, R159.reuse, 0x2, R140 ;  /* 0x000000029f207825 */ /* 0x040fe400078e028c */
[----:B------:R-:W4:Y:S02]  /*13e0*/  LDG.E.U16 R169, desc[UR16][R30.64] ;  /* 0x000000101ea97981 */ /* 0x000f24000c1e1500 */
[----:B------:R-:W-:Y:S02]  /*13f0*/  IMAD.WIDE R34, R159, 0x2, R120 ;  /* 0x000000029f227825 */ /* 0x000fe400078e0278 */
[----:B------:R-:W4:Y:S04]  /*1400*/  LDG.E.U16 R171, desc[UR16][R32.64] ;  /* 0x0000001020ab7981 */ /* 0x000f28000c1e1500 */
[----:B------:R-:W4:Y:S01]  /*1410*/  LDG.E.U16 R173, desc[UR16][R34.64] ;  /* 0x0000001022ad7981 */ /* 0x000f22000c1e1500 */
[----:B------:R-:W-:Y:S01]  /*1420*/  BAR.SYNC.DEFER_BLOCKING 0x0 ;  /* 0x0000000000007b1d */ /* 0x000fe20000010000 */
[----:B------:R-:W-:-:S04]  /*1430*/  USHF.L.U32 UR8, UR13, 0x6, URZ ;  /* 0x000000060d087899 */ /* 0x000fc8000800063f */
[----:B------:R-:W-:-:S04]  /*1440*/  ULOP3.LUT UR8, UR8, 0x100, URZ, 0xc0, !UPT ;  /* 0x0000010008087892 */ /* 0x000fc8000f8ec03f */
[----:B------:R-:W-:-:S04]  /*1450*/  ULEA.HI UR8, UR12, UR8, URZ, 0x1c ;  /* 0x000000080c087291 */ /* 0x000fc8000f8fe03f */
[----:B------:R-:W-:Y:S01]  /*1460*/  ULOP3.LUT UR8, UR8, 0x3fff, URZ, 0xc0, !UPT ;  /* 0x00003fff08087892 */ /* 0x000fe2000f8ec03f */
[----:B------:R-:W-:Y:S01]  /*1470*/  UMOV UR46, UR6 ;  /* 0x00000006002e7c82 */ /* 0x000fe20008000000 */
[----:B------:R-:W-:Y:S01]  /*1480*/  UMOV UR47, 0x80000020 ;  /* 0x80000020002f7882 */ /* 0x000fe20000000000 */
[----:B------:R-:W-:-:S04]  /*1490*/  UMOV UR45, 0x40000040 ;  /* 0x40000040002d7882 */ /* 0x000fc80000000000 */
[----:B------:R-:W-:Y:S01]  /*14a0*/  UMOV UR44, UR8 ;  /* 0x00000008002c7c82 */ /* 0x000fe20008000000 */
[----:B------:R-:W-:Y:S01]  /*14b0*/  UMOV UR14, 0x80 ;  /* 0x00000080000e7882 */ /* 0x000fe20000000000 */
[----:B------:R-:W-:Y:S01]  /*14c0*/  UMOV UR15, 0x40000040 ;  /* 0x40000040000f7882 */ /* 0x000fe20000000000 */
[----:B------:R-:W-:Y:S02]  /*14d0*/  UMOV UR9, URZ ;  /* 0x0000003f00097c82 */ /* 0x000fe40008000000 */
[----:B------:R-:W-:Y:S01]  /*14e0*/  UIADD3.64 UR8, UR8, UR14, URZ ;  /* 0x0000000e08087297 */ /* 0x000fe2000fffe03f */
[----:B--2---:R-:W-:Y:S04]  /*14f0*/  STS.U16 [R106+UR12+0x2000], R45 ;  /* 0x0020002d6a007988 */ /* 0x004fe8000800040c */
[----:B---3--:R-:W-:Y:S04]  /*1500*/  STS.U16 [R106+UR12+0x2200], R47 ;  /* 0x0022002f6a007988 */ /* 0x008fe8000800040c */
[----:B-----5:R-:W-:Y:S04]  /*1510*/  STS.U16 [R106+UR12+0x2400], R49 ;  /* 0x002400316a007988 */ /* 0x020fe8000800040c */
[----:B------:R-:W-:Y:S04]  /*1520*/  STS.U16 [R106+UR12+0x2600], R51 ;  /* 0x002600336a007988 */ /* 0x000fe8000800040c */
[----:B------:R-:W-:Y:S04]  /*1530*/  STS.U16 [R106+UR12+0x2800], R53 ;  /* 0x002800356a007988 */ /* 0x000fe8000800040c */
[----:B------:R-:W-:Y:S04]  /*1540*/  STS.U16 [R106+UR12+0x2a00], R55 ;  /* 0x002a00376a007988 */ /* 0x000fe8000800040c */
[----:B------:R-:W-:Y:S04]  /*1550*/  STS.U16 [R106+UR12+0x2c00], R37 ;  /* 0x002c00256a007988 */ /* 0x000fe8000800040c */
[----:B------:R-:W-:Y:S04]  /*1560*/  STS.U16 [R106+UR12+0x2e00], R25 ;  /* 0x002e00196a007988 */ /* 0x000fe8000800040c */
[----:B------:R-:W-:Y:S04]  /*1570*/  STS.U16 [R106+UR12+0x3000], R27 ;  /* 0x0030001b6a007988 */ /* 0x000fe8000800040c */
[----:B------:R-:W-:Y:S04]  /*1580*/  STS.U16 [R106+UR12+0x3200], R39 ;  /* 0x003200276a007988 */ /* 0x000fe8000800040c */
[----:B------:R0:W-:Y:S04]  /*1590*/  STS.U16 [R106+UR12+0x3400], R41 ;  /* 0x003400296a007988 */ /* 0x0001e8000800040c */
[----:B----4-:R1:W-:Y:S04]  /*15a0*/  STS.U16 [R106+UR12+0x3600], R165 ;  /* 0x003600a56a007988 */ /* 0x0103e8000800040c */
[----:B------:R2:W-:Y:S04]  /*15b0*/  STS.U16 [R106+UR12+0x3800], R167 ;  /* 0x003800a76a007988 */ /* 0x0005e8000800040c */
[----:B------:R-:W-:Y:S04]  /*15c0*/  STS.U16 [R106+UR12+0x3a00], R169 ;  /* 0x003a00a96a007988 */ /* 0x000fe8000800040c */
[----:B------:R-:W-:Y:S04]  /*15d0*/  STS.U16 [R106+UR12+0x3c00], R171 ;  /* 0x003c00ab6a007988 */ /* 0x000fe8000800040c */
[----:B------:R-:W-:Y:S01]  /*15e0*/  STS.U16 [R106+UR12+0x3e00], R173 ;  /* 0x003e00ad6a007988 */ /* 0x000fe2000800040c */
[----:B------:R3:W-:Y:S06]  /*15f0*/  MEMBAR.ALL.CTA ;  /* 0x0000000000007992 */ /* 0x0007ec0000008000 */
[----:B---3--:R-:W3:Y:S02]  /*1600*/  FENCE.VIEW.ASYNC.S ;  /* 0x00000000000073c6 */ /* 0x008ee40000000000 */
[----:B---3--:R-:W-:Y:S06]  /*1610*/  BAR.SYNC.DEFER_BLOCKING 0x0 ;  /* 0x0000000000007b1d */ /* 0x008fec0000010000 */
[----:B0-----:R-:W-:-:S06]  /*1620*/  WARPGROUP.ARRIVE ;  /* 0x00000000000079c5 */ /* 0x001fcc0000000000 */
[----:B------:R-:W-:-:S12]  /*1630*/  HGMMA.64x128x16.F32 R24, gdesc[UR44].tnspA, RZ, !UPT ;  /* 0x21e000002c1879f0 */ /* 0x000fd8000c7008ff */
[----:B------:R-:W-:Y:S03]  /*1640*/  HGMMA.64x128x16.F32 R24, gdesc[UR8].tnspA, R24, gsb0 ;  /* 0x21e00000081879f0 */ /* 0x000fe60008000818 */
[----:B------:R-:W-:Y:S02]  /*1650*/  WARPGROUP.DEPBAR.LE gsb0, 0x0 ;  /* 0x00008000000079c5 */ /* 0x000fe40000010000 */
[----:B------:R-:W-:Y:S01]  /*1660*/  FMUL R108, R24, UR20 ;  /* 0x00000014186c7c20 */ /* 0x000fe20008400000 */
[----:B-1----:R-:W-:Y:S01]  /*1670*/  FMUL R165, R25, UR20 ;  /* 0x0000001419a57c20 */ /* 0x002fe20008400000 */
[----:B------:R-:W-:-:S04]  /*1680*/  FMUL R164, R28, UR20 ;  /* 0x000000141ca47c20 */ /* 0x000fc80008400000 */
[----:B------:R-:W-:Y:S01]  /*1690*/  FMNMX R165, R108, R165, !PT ;  /* 0x000000a56ca57209 */ /* 0x000fe20007800000 */
[----:B------:R-:W-:-:S03]  /*16a0*/  FMUL R108, R29, UR20 ;  /* 0x000000141d6c7c20 */ /* 0x000fc60008400000 */
        /* <DEDUP_REMOVED lines=56> */
[----:B------:R-:W-:-:S04]  /*1a30*/  FMNMX R165, R164, R165, !PT ;  /* 0x000000a5a4a57209 */ /* 0x000fc80007800000 */
[----:B------:R-:W-:-:S05]  /*1a40*/  FMNMX R168, R108, R165, !PT ;  /* 0x000000a56ca87209 */ /* 0x000fca0007800000 */
[----:B------:R-:W0:Y:S01]  /*1a50*/  SHFL.BFLY PT, R165, R168, 0x2, 0x1f ;  /* 0x0c401f00a8a57f89 */ /* 0x000e2200000e0000 */
[----:B------:R-:W-:Y:S01]  /*1a60*/  FMUL R108, R26, UR20 ;  /* 0x000000141a6c7c20 */ /* 0x000fe20008400000 */
[----:B--2---:R-:W-:Y:S01]  /*1a70*/  FMUL R167, R27, UR20 ;  /* 0x000000141ba77c20 */ /* 0x004fe20008400000 */
[----:B------:R-:W-:Y:S01]  /*1a80*/  FMUL R166, R30, UR20 ;  /* 0x000000141ea67c20 */ /* 0x000fe20008400000 */
[----:B0-----:R-:W-:-:S05]  /*1a90*/  FMNMX R172, R168, R165, !PT ;  /* 0x000000a5a8ac7209 */ /* 0x001fca0007800000 */
[----:B------:R-:W0:Y:S01]  /*1aa0*/  SHFL.BFLY PT, R173, R172, 0x1, 0x1f ;  /* 0x0c201f00acad7f89 */ /* 0x000e2200000e0000 */
[----:B------:R-:W-:Y:S01]  /*1ab0*/  FMNMX R167, R108, R167, !PT ;  /* 0x000000a76ca77209 */ /* 0x000fe20007800000 */
[----:B------:R-:W-:Y:S01]  /*1ac0*/  FMUL R108, R31, UR20 ;  /* 0x000000141f6c7c20 */ /* 0x000fe20008400000 */
[C---:B------:R-:W-:Y:S02]  /*1ad0*/  IMAD.WIDE R164, R161.reuse, 0x2, R142 ;  /* 0x00000002a1a47825 */ /* 0x040fe400078e028e */
[----:B------:R-:W-:Y:S02]  /*1ae0*/  FMNMX R171, R166, R167, !PT ;  /* 0x000000a7a6ab7209 */ /* 0x000fe40007800000 */
[----:B------:R-:W-:Y:S01]  /*1af0*/  FMUL R170, R34, UR20 ;  /* 0x0000001422aa7c20 */ /* 0x000fe20008400000 */
[----:B------:R1:W2:Y:S01]  /*1b00*/  LDG.E.U16 R180, desc[UR16][R164.64] ;  /* 0x00000010a4b47981 */ /* 0x0002a2000c1e1500 */
[----:B------:R-:W-:Y:S01]  /*1b10*/  FMNMX R171, R108, R171, !PT ;  /* 0x000000ab6cab7209 */ /* 0x000fe20007800000 */
[----:B------:R-:W-:-:S05]  /*1b20*/  IMAD.WIDE R166, R161, 0x2, R144 ;  /* 0x00000002a1a67825 */ /* 0x000fca00078e0290 */
[----:B------:R3:W4:Y:S01]  /*1b30*/  LDG.E.U16 R183, desc[UR16][R166.64] ;  /* 0x00000010a6b77981 */ /* 0x000722000c1e1500 */
[----:B-1----:R-:W-:Y:S01]  /*1b40*/  FMUL R164, R35, UR20 ;  /* 0x0000001423a47c20 */ /* 0x002fe20008400000 */
[----:B0-----:R-:W-:Y:S02]  /*1b50*/  FMNMX R108, R172, R173, !PT ;  /* 0x000000adac6c7209 */ /* 0x001fe40007800000 */
[----:B------:R-:W-:Y:S02]  /*1b60*/  FMNMX R173, R170, R171, !PT ;  /* 0x000000abaaad7209 */ /* 0x000fe40007800000 */
[----:B------:R-:W-:Y:S01]  /*1b70*/  FMNMX R108, R108, R181, !PT ;  /* 0x000000b56c6c7209 */ /* 0x000fe20007800000 */
[----:B------:R-:W-:Y:S01]  /*1b80*/  FMUL R165, R38, UR20 ;  /* 0x0000001426a57c20 */ /* 0x000fe20008400000 */
[----:B---3--:R-:W-:-:S03]  /*1b90*/  FMNMX R166, R164, R173, !PT ;  /* 0x000000ada4a67209 */ /* 0x008fc60007800000 */
[----:B------:R-:W-:Y:S01]  /*1ba0*/  FFMA R172, R24, UR20, -R108 ;  /* 0x0000001418ac7c23 */ /* 0x000fe2000800086c */
[----:B------:R-:W-:Y:S01]  /*1bb0*/  FMNMX R173, R165, R166, !PT ;  /* 0x000000a6a5ad7209 */ /* 0x000fe20007800000 */
[----:B------:R-:W-:Y:S02]  /*1bc0*/  FMUL R166, R39, UR20 ;  /* 0x0000001427a67c20 */ /* 0x000fe40008400000 */
[----:B------:R-:W-:Y:S01]  /*1bd0*/  FMUL R172, R172, 1.4426950216293334961 ;  /* 0x3fb8aa3bacac7820 */ /* 0x000fe20000400000 */
[----:B------:R-:W-:-:S04]  /*1be0*/  IMAD.WIDE R168, R161, 0x2, R146 ;  /* 0x00000002a1a87825 */ /* 0x000fc800078e0292 */
[----:B------:R-:W-:Y:S01]  /*1bf0*/  FMUL R167, R42, UR20 ;  /* 0x000000142aa77c20 */ /* 0x000fe20008400000 */
[----:B------:R0:W-:Y:S01]  /*1c00*/  MUFU.EX2 R164, R172 ;  /* 0x000000ac00a47308 */ /* 0x0001e20000000800 */
[----:B------:R-:W-:Y:S01]  /*1c10*/  FFMA R29, R29, UR20, -R108 ;  /* 0x000000141d1d7c23 */ /* 0x000fe2000800086c */
[----:B------:R1:W3:Y:S01]  /*1c20*/  LDG.E.U16 R182, desc[UR16][R168.64] ;  /* 0x00000010a8b67981 */ /* 0x0002e2000c1e1500 */
[----:B------:R-:W-:-:S04]  /*1c30*/  IMAD.WIDE R170, R161, 0x2, R148 ;  /* 0x00000002a1aa7825 */ /* 0x000fc800078e0294 */
[--C-:B------:R-:W-:Y:S01]  /*1c40*/  FFMA R25, R25, UR20, -R108.reuse ;  /* 0x0000001419197c23 */ /* 0x100fe2000800086c */
[----:B------:R-:W-:Y:S01]  /*1c50*/  FFMA R28, R28, UR20, -R108 ;  /* 0x000000141c1c7c23 */ /* 0x000fe2000800086c */
[----:B------:R5:W3:Y:S01]  /*1c60*/  LDG.E.U16 R24, desc[UR16][R170.64] ;  /* 0x00000010aa187981 */ /* 0x000ae2000c1e1500 */
[----:B0-----:R-:W-:Y:S01]  /*1c70*/  FMNMX R172, R166, R173, !PT ;  /* 0x000000ada6ac7209 */ /* 0x001fe20007800000 */
[----:B-1----:R-:W-:-:S03]  /*1c80*/  IMAD.WIDE R168, R161, 0x2, R22 ;  /* 0x00000002a1a87825 */ /* 0x002fc600078e0216 */
[----:B------:R-:W-:Y:S01]  /*1c90*/  FMNMX R174, R167, R172, !PT ;  /* 0x000000aca7ae7209 */ /* 0x000fe20007800000 */
[----:B------:R-:W-:Y:S01]  /*1ca0*/  FMUL R167, R29, 1.4426950216293334961 ;  /* 0x3fb8aa3b1da77820 */ /* 0x000fe20000400000 */
[----:B------:R-:W-:Y:S01]  /*1cb0*/  FMUL R29, R43, UR20 ;  /* 0x000000142b1d7c20 */ /* 0x000fe20008400000 */
[----:B------:R-:W-:Y:S01]  /*1cc0*/  FMUL R165, R25, 1.4426950216293334961 ;  /* 0x3fb8aa3b19a57820 */ /* 0x000fe20000400000 */
[----:B-----5:R-:W-:Y:S01]  /*1cd0*/  IMAD.WIDE R170, R161, 0x2, R20 ;  /* 0x00000002a1aa7825 */ /* 0x020fe200078e0214 */
[----:B------:R0:W5:Y:S02]  /*1ce0*/  LDG.E.U16 R25, desc[UR16][R168.64] ;  /* 0x00000010a8197981 */ /* 0x000164000c1e1500 */
[----:B------:R-:W-:Y:S01]  /*1cf0*/  FMNMX R174, R29, R174, !PT ;  /* 0x000000ae1dae7209 */ /* 0x000fe20007800000 */
[----:B------:R-:W-:Y:S01]  /*1d00*/  FFMA R33, R33, UR20, -R108 ;  /* 0x0000001421217c23 */ /* 0x000fe2000800086c */
[----:B------:R-:W-:Y:S02]  /*1d10*/  FMUL R175, R28, 1.4426950216293334961 ;  /* 0x3fb8aa3b1caf7820 */ /* 0x000fe40000400000 */
[----:B------:R1:W3:Y:S01]  /*1d20*/  LDG.E.U16 R28, desc[UR16][R170.64] ;  /* 0x00000010aa1c7981 */ /* 0x0002e2000c1e1500 */
[----:B0-----:R-:W-:-:S05]  /*1d30*/  FMUL R169, R46, UR20 ;  /* 0x000000142ea97c20 */ /* 0x001fca0008400000 */
[----:B-1----:R-:W-:Y:S01]  /*1d40*/  FMNMX R170, R169, R174, !PT ;  /* 0x000000aea9aa7209 */ /* 0x002fe20007800000 */
[----:B------:R-:W-:Y:S01]  /*1d50*/  FMUL R169, R33, 1.4426950216293334961 ;  /* 0x3fb8aa3b21a97820 */ /* 0x000fe20000400000 */
[----:B------:R-:W-:Y:S01]  /*1d60*/  FMUL R33, R47, UR20 ;  /* 0x000000142f217c20 */ /* 0x000fe20008400000 */
[----:B------:R-:W-:-:S04]  /*1d70*/  IMAD.WIDE R172, R161, 0x2, R18 ;  /* 0x00000002a1ac7825 */ /* 0x000fc800078e0212 */
[----:B------:R-:W-:Y:S01]  /*1d80*/  FMUL R171, R50, UR20 ;  /* 0x0000001432ab7c20 */ /* 0x000fe20008400000 */
[----:B------:R0:W-:Y:S01]  /*1d90*/  MUFU.EX2 R166, R175 ;  /* 0x000000af00a67308 */ /* 0x0001e20000000800 */
[----:B------:R-:W-:Y:S01]  /*1da0*/  FMNMX R176, R33, R170, !PT ;  /* 0x000000aa21b07209 */ /* 0x000fe20007800000 */
[--C-:B------:R-:W-:Y:S01]  /*1db0*/  FFMA R37, R37, UR20, -R108.reuse ;  /* 0x0000001425257c23 */ /* 0x100fe2000800086c */
[----:B------:R-:W-:Y:S01]  /*1dc0*/  FFMA R168, R32, UR20, -R108 ;  /* 0x0000001420a87c23 */ /* 0x000fe2000800086c */
[----:B------:R-:W-:Y:S01]  /*1dd0*/  FMUL R33, R51, UR20 ;  /* 0x0000001433217c20 */ /* 0x000fe20008400000 */
[----:B------:R1:W3:Y:S01]  /*1de0*/  LDG.E.U16 R32, desc[UR16][R172.64] ;  /* 0x00000010ac207981 */ /* 0x0002e2000c1e1500 */
[----:B0-----:R-:W-:-:S04]  /*1df0*/  IMAD.WIDE R174, R161, 0x2, R14 ;  /* 0x00000002a1ae7825 */ /* 0x001fc800078e020e */
[----:B------:R-:W-:Y:S01]  /*1e00*/  FFMA R36, R36, UR20, -R108 ;  /* 0x0000001424247c23 */ /* 0x000fe2000800086c */
[----:B------:R-:W-:Y:S01]  /*1e10*/  FMNMX R178, R171, R176, !PT ;  /* 0x000000b0abb27209 */ /* 0x000fe20007800000 */
[----:B------:R-:W-:Y:S01]  /*1e20*/  FMUL R171, R37, 1.4426950216293334961 ;  /* 0x3fb8aa3b25ab7820 */ /* 0x000fe20000400000 */
[----:B------:R-:W-:Y:S01]  /*1e30*/  FMUL R37, R54, UR20 ;  /* 0x0000001436257c20 */ /* 0x000fe20008400000 */
[----:B------:R0:W3:Y:S01]  /*1e40*/  LDG.E.U16 R29, desc[UR16][R174.64] ;  /* 0x00000010ae1d7981 */ /* 0x0000e2000c1e1500 */
[----:B-1----:R-:W-:Y:S01]  /*1e50*/  IMAD.WIDE R172, R161, 0x2, R12 ;  /* 0x00000002a1ac7825 */ /* 0x002fe200078e020c */
[----:B------:R-:W-:-:S03]  /*1e60*/  FMNMX R178, R33, R178, !PT ;  /* 0x000000b221b27209 */ /* 0x000fc60007800000 */
[----:B------:R-:W-:Y:S01]  /*1e70*/  FMUL R179, R36, 1.4426950216293334961 ;  /* 0x3fb8aa3b24b37820 */ /* 0x000fe20000400000 */
[--C-:B------:R-:W-:Y:S01]  /*1e80*/  FFMA R41, R41, UR20, -R108.reuse ;  /* 0x0000001429297c23 */ /* 0x100fe2000800086c */
[----:B------:R1:W3:Y:S01]  /*1e90*/  LDG.E.U16 R36, desc[UR16][R172.64] ;  /* 0x00000010ac247981 */ /* 0x0002e2000c1e1500 */
[----:B0-----:R-:W-:Y:S01]  /*1ea0*/  FFMA R174, R40, UR20, -R108 ;  /* 0x0000001428ae7c23 */ /* 0x001fe2000800086c */
[C---:B------:R-:W-:Y:S01]  /*1eb0*/  IMAD.WIDE R176, R161.reuse, 0x2, R10 ;  /* 0x00000002a1b07825 */ /* 0x040fe200078e020a */
[----:B------:R0:W-:Y:S03]  /*1ec0*/  MUFU.EX2 R170, R179 ;  /* 0x000000b300aa7308 */ /* 0x0001e60000000800 */
[----:B------:R-:W-:Y:S01]  /*1ed0*/  FFMA R44, R44, UR20, -R108 ;  /* 0x000000142c2c7c23 */ /* 0x000fe2000800086c */
[----:B------:R-:W-:Y:S01]  /*1ee0*/  IMAD.WIDE R184, R161, 0x2, R104 ;  /* 0x00000002a1b87825 */ /* 0x000fe200078e0268 */
[----:B------:R0:W3:Y:S03]  /*1ef0*/  LDG.E.U16 R40, desc[UR16][R176.64] ;  /* 0x00000010b0287981 */ /* 0x0000e6000c1e1500 */
[----:B-1----:R-:W-:Y:S01]  /*1f00*/  FMUL R172, R174, 1.4426950216293334961 ;  /* 0x3fb8aa3baeac7820 */ /* 0x002fe20000400000 */
[----:B------:R-:W-:Y:S01]  /*1f10*/  FMNMX R174, R37, R178, !PT ;  /* 0x000000b225ae7209 */ /* 0x000fe20007800000 */
[----:B------:R-:W-:Y:S01]  /*1f20*/  FMUL R37, R55, UR20 ;  /* 0x0000001437257c20 */ /* 0x000fe20008400000 */
[----:B------:R-:W-:Y:S01]  /*1f30*/  FMUL R173, R41, 1.4426950216293334961 ;  /* 0x3fb8aa3b29ad7820 */ /* 0x000fe20000400000 */
[----:B------:R-:W-:Y:S01]  /*1f40*/  FMUL R41, R58, UR20 ;  /* 0x000000143a297c20 */ /* 0x000fe20008400000 */
[----:B------:R-:W-:-:S04]  /*1f50*/  IMAD.WIDE R186, R161, 0x2, R16 ;  /* 0x00000002a1ba7825 */ /* 0x000fc800078e0210 */
[----:B------:R-:W-:Y:S01]  /*1f60*/  FFMA R45, R45, UR20, -R108 ;  /* 0x000000142d2d7c23 */ /* 0x000fe2000800086c */
[----:B------:R-:W-:Y:S01]  /*1f70*/  FMNMX R190, R37, R174, !PT ;  /* 0x000000ae25be7209 */ /* 0x000fe20007800000 */
[----:B------:R1:W4:Y:S01]  /*1f80*/  LDG.E.U16 R184, desc[UR16][R184.64] ;  /* 0x00000010b8b87981 */ /* 0x000322000c1e1500 */
[----:B------:R-:W-:Y:S02]  /*1f90*/  IMAD.WIDE R188, R161, 0x2, R8 ;  /* 0x00000002a1bc7825 */ /* 0x000fe400078e0208 */
[----:B------:R-:W-:Y:S01]  /*1fa0*/  FMNMX R192, R41, R190, !PT ;  /* 0x000000be29c07209 */ /* 0x000fe20007800000 */
[----:B------:R-:W5:Y:S01]  /*1fb0*/  LDG.E.U16 R186, desc[UR16][R186.64] ;  /* 0x00000010baba7981 */ /* 0x000f62000c1e1500 */
[----:B0-----:R-:W-:-:S04]  /*1fc0*/  IMAD.WIDE R178, R161, 0x2, R6 ;  /* 0x00000002a1b27825 */ /* 0x001fc800078e0206 */
[C---:B------:R-:W-:Y:S01]  /*1fd0*/  IMAD.WIDE R176, R161.reuse, 0x2, R4 ;  /* 0x00000002a1b07825 */ /* 0x040fe200078e0204 */
[----:B------:R-:W3:Y:S03]  /*1fe0*/  LDG.E.U16 R188, desc[UR16][R188.64] ;  /* 0x00000010bcbc7981 */ /* 0x000ee6000c1e1500 */
[----:B------:R-:W-:Y:S01]  /*1ff0*/  IMAD.WIDE R190, R161, 0x2, R2 ;  /* 0x00000002a1be7825 */ /* 0x000fe200078e0202 */
[----:B------:R0:W3:Y:S03]  /*2000*/  LDG.E.U16 R33, desc[UR16][R178.64] ;  /* 0x00000010b2217981 */ /* 0x0000e6000c1e1500 */
[----:B-1----:R-:W-:Y:S01]  /*2010*/  FMUL R185, R44, 1.4426950216293334961 ;  /* 0x3fb8aa3b2cb97820 */ /* 0x002fe20000400000 */
[----:B------:R-:W-:Y:S01]  /*2020*/  FMUL R175, R45, 1.4426950216293334961 ;  /* 0x3fb8aa3b2daf7820 */ /* 0x000fe20000400000 */
[--C-:B------:R-:W-:Y:S01]  /*2030*/  FFMA R45, R48, UR20, -R108.reuse ;  /* 0x00000014302d7c23 */ /* 0x100fe2000800086c */
[----:B------:R-:W3:Y:S04]  /*2040*/  LDG.E.U16 R44, desc[UR16][R176.64] ;  /* 0x00000010b02c7981 */ /* 0x000ee8000c1e1500 */
[----:B------:R-:W3:Y:S01]  /*2050*/  LDG.E.U16 R48, desc[UR16][R190.64] ;  /* 0x00000010be307981 */ /* 0x000ee2000c1e1500 */
[----:B------:R-:W-:Y:S01]  /*2060*/  FMUL R37, R59, UR20 ;  /* 0x000000143b257c20 */ /* 0x000fe20008400000 */
[----:B------:R-:W-:Y:S01]  /*2070*/  FMUL R41, R62, UR20 ;  /* 0x000000143e297c20 */ /* 0x000fe20008400000 */
[--C-:B------:R-:W-:Y:S01]  /*2080*/  FFMA R52, R52, UR20, -R108.reuse ;  /* 0x0000001434347c23 */ /* 0x100fe2000800086c */
[----:B------:R-:W-:Y:S01]  /*2090*/  FFMA R84, R84, UR20, -R108 ;  /* 0x0000001454547c23 */ /* 0x000fe2000800086c */
[----:B------:R-:W-:Y:S01]  /*20a0*/  MUFU.EX2 R174, R185 ;  /* 0x000000b900ae7308 */ /* 0x000fe20000000800 */
[----:B------:R-:W-:Y:S01]  /*20b0*/  FMNMX R192, R37, R192, !PT ;  /* 0x000000c025c07209 */ /* 0x000fe20007800000 */
[----:B------:R-:W-:Y:S01]  /*20c0*/  FMUL R37, R63, UR20 ;  /* 0x000000143f257c20 */ /* 0x000fe20008400000 */
[----:B------:R-:W-:Y:S02]  /*20d0*/  BAR.SYNC.DEFER_BLOCKING 0x0 ;  /* 0x0000000000007b1d */ /* 0x000fe40000010000 */
        /* <DEDUP_REMOVED lines=25> */
[----:B------:R-:W-:-:S03]  /*2270*/  FMUL R52, R52, 1.4426950216293334961 ;  /* 0x3fb8aa3b34347820 */ /* 0x000fc60000400000 */
[----:B------:R-:W-:Y:S01]  /*2280*/  FMNMX R37, R37, R192, !PT ;  /* 0x000000c025257209 */ /* 0x000fe20007800000 */
[----:B0-----:R0:W-:Y:S04]  /*2290*/  MUFU.EX2 R178, R52 ;  /* 0x0000003400b27308 */ /* 0x0011e80000000800 */
[----:B0-----:R-:W0:Y:S02]  /*22a0*/  SHFL.BFLY PT, R52, R37, 0x2, 0x1f ;  /* 0x0c401f0025347f89 */ /* 0x001e2400000e0000 */
[----:B0-----:R-:W-:-:S05]  /*22b0*/  FMNMX R52, R37, R52, !PT ;  /* 0x0000003425347209 */ /* 0x001fca0007800000 */
[----:B------:R-:W0:Y:S01]  /*22c0*/  SHFL.BFLY PT, R37, R52, 0x1, 0x1f ;  /* 0x0c201f0034257f89 */ /* 0x000e2200000e0000 */
[----:B------:R-:W-:Y:S01]  /*22d0*/  FMUL R41, R84, 1.4426950216293334961 ;  /* 0x3fb8aa3b54297820 */ /* 0x000fe20000400000 */
[----:B0-----:R-:W-:-:S04]  /*22e0*/  FMNMX R84, R52, R37, !PT ;  /* 0x0000002534547209 */ /* 0x001fc80007800000 */
[----:B------:R-:W-:-:S05]  /*22f0*/  FMNMX R84, R84, R163, !PT ;  /* 0x000000a354547209 */ /* 0x000fca0007800000 */
[--C-:B------:R-:W-:Y:S01]  /*2300*/  FFMA R26, R26, UR20, -R84.reuse ;  /* 0x000000141a1a7c23 */ /* 0x100fe20008000854 */
[----:B------:R-:W-:-:S03]  /*2310*/  FFMA R27, R27, UR20, -R84 ;  /* 0x000000141b1b7c23 */ /* 0x000fc60008000854 */
[----:B------:R-:W-:Y:S01]  /*2320*/  FMUL R26, R26, 1.4426950216293334961 ;  /* 0x3fb8aa3b1a1a7820 */ /* 0x000fe20000400000 */
[----:B------:R-:W-:Y:S01]  /*2330*/  FMUL R27, R27, 1.4426950216293334961 ;  /* 0x3fb8aa3b1b1b7820 */ /* 0x000fe20000400000 */
[--C-:B------:R-:W-:Y:S02]  /*2340*/  FFMA R30, R30, UR20, -R84.reuse ;  /* 0x000000141e1e7c23 */ /* 0x100fe40008000854 */
[----:B------:R0:W-:Y:S01]  /*2350*/  MUFU.EX2 R185, R26 ;  /* 0x0000001a00b97308 */ /* 0x0001e20000000800 */
[--C-:B------:R-:W-:Y:S01]  /*2360*/  FFMA R31, R31, UR20, -R84.reuse ;  /* 0x000000141f1f7c23 */ /* 0x100fe20008000854 */
[----:B------:R-:W-:Y:S01]  /*2370*/  FMUL R30, R30, 1.4426950216293334961 ;  /* 0x3fb8aa3b1e1e7820 */ /* 0x000fe20000400000 */
[----:B0-----:R-:W-:-:S05]  /*2380*/  FFMA R26, R58, UR20, -R84 ;  /* 0x000000143a1a7c23 */ /* 0x001fca0008000854 */
[----:B------:R0:W-:Y:S01]  /*2390*/  MUFU.EX2 R192, R27 ;  /* 0x0000001b00c07308 */ /* 0x0001e20000000800 */
[----:B------:R-:W-:Y:S01]  /*23a0*/  FMUL R31, R31, 1.4426950216293334961 ;  /* 0x3fb8aa3b1f1f7820 */ /* 0x000fe20000400000 */
[--C-:B------:R-:W-:Y:S01]  /*23b0*/  FFMA R34, R34, UR20, -R84.reuse ;  /* 0x0000001422227c23 */ /* 0x100fe20008000854 */
[----:B0-----:R-:W-:Y:S01]  /*23c0*/  FMUL R27, R26, 1.4426950216293334961 ;  /* 0x3fb8aa3b1a1b7820 */ /* 0x001fe20000400000 */
[----:B------:R-:W-:-:S04]  /*23d0*/  FFMA R26, R59, UR20, -R84 ;  /* 0x000000143b1a7c23 */ /* 0x000fc80008000854 */
[----:B------:R0:W-:Y:S01]  /*23e0*/  MUFU.EX2 R187, R30 ;  /* 0x0000001e00bb7308 */ /* 0x0001e20000000800 */
[----:B------:R-:W-:Y:S01]  /*23f0*/  FMUL R34, R34, 1.4426950216293334961 ;  /* 0x3fb8aa3b22227820 */ /* 0x000fe20000400000 */
[--C-:B------:R-:W-:Y:S01]  /*2400*/  FFMA R35, R35, UR20, -R84.reuse ;  /* 0x0000001423237c23 */ /* 0x100fe20008000854 */
[----:B0-----:R-:W-:Y:S01]  /*2410*/  FMUL R30, R26, 1.4426950216293334961 ;  /* 0x3fb8aa3b1a1e7820 */ /* 0x001fe20000400000 */
[----:B------:R-:W-:-:S04]  /*2420*/  FFMA R26, R62, UR20, -R84 ;  /* 0x000000143e1a7c23 */ /* 0x000fc80008000854 */
[----:B------:R0:W-:Y:S01]  /*2430*/  MUFU.EX2 R194, R31 ;  /* 0x0000001f00c27308 */ /* 0x0001e20000000800 */
[----:B------:R-:W-:Y:S01]  /*2440*/  FMUL R35, R35, 1.4426950216293334961 ;  /* 0x3fb8aa3b23237820 */ /* 0x000fe20000400000 */
[----:B0-----:R-:W-:Y:S01]  /*2450*/  FMUL R31, R26, 1.4426950216293334961 ;  /* 0x3fb8aa3b1a1f7820 */ /* 0x001fe20000400000 */
[----:B------:R-:W-:-:S05]  /*2460*/  FFMA R26, R63, UR20, -R84 ;  /* 0x000000143f1a7c23 */ /* 0x000fca0008000854 */
[----:B------:R0:W-:Y:S02]  /*2470*/  MUFU.EX2 R189, R34 ;  /* 0x0000002200bd7308 */ /* 0x0001e40000000800 */
        /* <DEDUP_REMOVED lines=11> */
[----:B------:R0:W-:Y:S01]  /*2530*/  MUFU.EX2 R63, R31 ;  /* 0x0000001f003f7308 */ /* 0x0001e20000000800 */
[----:B--2---:R1:W-:Y:S01]  /*2540*/  STS.U16 [R153+UR12+0x2000], R180 ;  /* 0x002000b499007988 */ /* 0x0043e2000800040c */
        /* <DEDUP_REMOVED lines=10> */
[----:B----4-:R-:W-:Y:S04]  /*25f0*/  STS.U16 [R153+UR12+0x2400], R184 ;  /* 0x002400b899007988 */ /* 0x010fe8000800040c */
[----:B-----5:R-:W-:Y:S04]  /*2600*/  STS.U16 [R153+UR12+0x2800], R186 ;  /* 0x002800ba99007988 */ /* 0x020fe8000800040c */
[----:B---3--:R-:W-:Y:S04]  /*2610*/  STS.U16 [R153+UR12+0x2c00], R188 ;  /* 0x002c00bc99007988 */ /* 0x008fe8000800040c */
[----:B------:R-:W-:Y:S04]  /*2620*/  STS.U16 [R154+UR12+0x2100], R183 ;  /* 0x002100b79a007988 */ /* 0x000fe8000800040c */
        /* <DEDUP_REMOVED lines=8> */
[----:B------:R2:W-:Y:S04]  /*26b0*/  STS.U16 [R157+UR12+0x2700], R32 ;  /* 0x002700209d007988 */ /* 0x0005e8000800040c */
[----:B------:R3:W-:Y:S04]  /*26c0*/  STS.U16 [R157+UR12+0x2b00], R40 ;  /* 0x002b00289d007988 */ /* 0x0007e8000800040c */
[----:B------:R4:W-:Y:S01]  /*26d0*/  STS.U16 [R157+UR12+0x2f00], R48 ;  /* 0x002f00309d007988 */ /* 0x0009e2000800040c */
[----:B------:R5:W-:Y:S06]  /*26e0*/  MEMBAR.ALL.CTA ;  /* 0x0000000000007992 */ /* 0x000bec0000008000 */
[----:B-----5:R-:W5:Y:S01]  /*26f0*/  FENCE.VIEW.ASYNC.S ;  /* 0x00000000000073c6 */ /* 0x020f620000000000 */
[----:B------:R-:W-:Y:S01]  /*2700*/  FFMA R26, R79, UR20, -R84 ;  /* 0x000000144f1a7c23 */ /* 0x000fe20008000854 */
[----:B------:R1:W-:Y:S01]  /*2710*/  MUFU.EX2 R71, R30 ;  /* 0x0000001e00477308 */ /* 0x0003e20000000800 */
[----:B------:R-:W-:-:S02]  /*2720*/  FMUL R45, R45, 1.4426950216293334961 ;  /* 0x3fb8aa3b2d2d7820 */ /* 0x000fc40000400000 */
[----:B-1----:R-:W-:Y:S01]  /*2730*/  FMUL R30, R26, 1.4426950216293334961 ;  /* 0x3fb8aa3b1a1e7820 */ /* 0x002fe20000400000 */
[----:B------:R-:W-:-:S04]  /*2740*/  FFMA R26, R82, UR20, -R84 ;  /* 0x00000014521a7c23 */ /* 0x000fc80008000854 */
[----:B------:R1:W-:Y:S01]  /*2750*/  MUFU.EX2 R74, R31 ;  /* 0x0000001f004a7308 */ /* 0x0003e20000000800 */
[--C-:B------:R-:W-:Y:S01]  /*2760*/  FFMA R56, R56, UR20, -R108.reuse ;  /* 0x0000001438387c23 */ /* 0x100fe2000800086c */
[--C-:B------:R-:W-:Y:S01]  /*2770*/  FFMA R57, R57, UR20, -R108.reuse ;  /* 0x0000001439397c23 */ /* 0x100fe2000800086c */
[--C-:B------:R-:W-:Y:S01]  /*2780*/  FFMA R60, R60, UR20, -R108.reuse ;  /* 0x000000143c3c7c23 */ /* 0x100fe2000800086c */
[--C-:B------:R-:W-:Y:S01]  /*2790*/  FFMA R61, R61, UR20, -R108.reuse ;  /* 0x000000143d3d7c23 */ /* 0x100fe2000800086c */
[----:B------:R-:W-:Y:S01]  /*27a0*/  FFMA R64, R64, UR20, -R108 ;  /* 0x0000001440407c23 */ /* 0x000fe2000800086c */
[----:B-1----:R-:W-:Y:S01]  /*27b0*/  FMUL R31, R26, 1.4426950216293334961 ;  /* 0x3fb8aa3b1a1f7820 */ /* 0x002fe20000400000 */
[----:B------:R-:W-:Y:S01]  /*27c0*/  FFMA R26, R83, UR20, -R84 ;  /* 0x00000014531a7c23 */ /* 0x000fe20008000854 */
[----:B------:R1:W-:Y:S01]  /*27d0*/  MUFU.EX2 R176, R45 ;  /* 0x0000002d00b07308 */ /* 0x0003e20000000800 */
[--C-:B------:R-:W-:Y:S01]  /*27e0*/  FFMA R65, R65, UR20, -R108.reuse ;  /* 0x0000001441417c23 */ /* 0x100fe2000800086c */
[--C-:B------:R-:W-:Y:S01]  /*27f0*/  FFMA R68, R68, UR20, -R108.reuse ;  /* 0x0000001444447c23 */ /* 0x100fe2000800086c */
[--C-:B------:R-:W-:Y:S01]  /*2800*/  FFMA R69, R69, UR20, -R108.reuse ;  /* 0x0000001445457c23 */ /* 0x100fe2000800086c */
[--C-:B------:R-:W-:Y:S01]  /*2810*/  FFMA R72, R72, UR20, -R108.reuse ;  /* 0x0000001448487c23 */ /* 0x100fe2000800086c */
[--C-:B------:R-:W-:Y:S01]  /*2820*/  FFMA R73, R73, UR20, -R108.reuse ;  /* 0x0000001449497c23 */ /* 0x100fe2000800086c */
[--C-:B------:R-:W-:Y:S01]  /*2830*/  FFMA R76, R76, UR20, -R108.reuse ;  /* 0x000000144c4c7c23 */ /* 0x100fe2000800086c */
[--C-:B------:R-:W-:Y:S01]  /*2840*/  FFMA R77, R77, UR20, -R108.reuse ;  /* 0x000000144d4d7c23 */ /* 0x100fe2000800086c */
[----:B------:R0:W-:Y:S01]  /*2850*/  MUFU.EX2 R78, R35 ;  /* 0x00000023004e7308 */ /* 0x0001e20000000800 */
[--C-:B------:R-:W-:Y:S01]  /*2860*/  FFMA R80, R80, UR20, -R108.reuse ;  /* 0x0000001450507c23 */ /* 0x100fe2000800086c */
[--C-:B------:R-:W-:Y:S01]  /*2870*/  FFMA R81, R81, UR20, -R108.reuse ;  /* 0x0000001451517c23 */ /* 0x100fe2000800086c */
[----:B-1----:R-:W-:Y:S01]  /*2880*/  FADD R45, -R108, R181 ;  /* 0x000000b56c2d7221 */ /* 0x002fe20000000100 */
[--C-:B------:R-:W-:Y:S01]  /*2890*/  FFMA R49, R49, UR20, -R108.reuse ;  /* 0x0000001431317c23 */ /* 0x100fe2000800086c */
[--C-:B------:R-:W-:Y:S01]  /*28a0*/  FFMA R53, R53, UR20, -R108.reuse ;  /* 0x0000001435357c23 */ /* 0x100fe2000800086c */
[----:B------:R-:W-:-:S02]  /*28b0*/  FFMA R37, R85, UR20, -R108 ;  /* 0x0000001455257c23 */ /* 0x000fc4000800086c */
[----:B------:R1:W-:Y:S01]  /*28c0*/  MUFU.EX2 R75, R34 ;  /* 0x00000022004b7308 */ /* 0x0003e20000000800 */
[----:B0-----:R-:W-:Y:S01]  /*28d0*/  FADD R35, -R84, R163 ;  /* 0x000000a354237221 */ /* 0x001fe20000000100 */
[--C-:B------:R-:W-:Y:S01]  /*28e0*/  FFMA R38, R38, UR20, -R84.reuse ;  /* 0x0000001426267c23 */ /* 0x100fe20008000854 */
[--C-:B------:R-:W-:Y:S01]  /*28f0*/  FFMA R39, R39, UR20, -R84.reuse ;  /* 0x0000001427277c23 */ /* 0x100fe20008000854 */
[--C-:B------:R-:W-:Y:S01]  /*2900*/  FFMA R42, R42, UR20, -R84.reuse ;  /* 0x000000142a2a7c23 */ /* 0x100fe20008000854 */
[--C-:B------:R-:W-:Y:S01]  /*2910*/  FFMA R43, R43, UR20, -R84.reuse ;  /* 0x000000142b2b7c23 */ /* 0x100fe20008000854 */
[--C-:B------:R-:W-:Y:S01]  /*2920*/  FFMA R46, R46, UR20, -R84.reuse ;  /* 0x000000142e2e7c23 */ /* 0x100fe20008000854 */
[--C-:B------:R-:W-:Y:S01]  /*2930*/  FFMA R47, R47, UR20, -R84.reuse ;  /* 0x000000142f2f7c23 */ /* 0x100fe20008000854 */
[----:B------:R0:W-:Y:S01]  /*2940*/  MUFU.EX2 R79, R27 ;  /* 0x0000001b004f7308 */ /* 0x0001e20000000800 */
[----:B-1----:R-:W-:Y:S01]  /*2950*/  FMUL R34, R26, 1.4426950216293334961 ;  /* 0x3fb8aa3b1a227820 */ /* 0x002fe20000400000 */
[--C-:B------:R-:W-:Y:S01]  /*2960*/  FFMA R50, R50, UR20, -R84.reuse ;  /* 0x0000001432327c23 */ /* 0x100fe20008000854 */
[--C-:B------:R-:W-:Y:S01]  /*2970*/  FFMA R51, R51, UR20, -R84.reuse ;  /* 0x0000001433337c23 */ /* 0x100fe20008000854 */
[--C-:B------:R-:W-:Y:S01]  /*2980*/  FFMA R54, R54, UR20, -R84.reuse ;  /* 0x0000001436367c23 */ /* 0x100fe20008000854 */
[--C-:B------:R-:W-:Y:S01]  /*2990*/  FFMA R55, R55, UR20, -R84.reuse ;  /* 0x0000001437377c23 */ /* 0x100fe20008000854 */
[--C-:B------:R-:W-:Y:S01]  /*29a0*/  FFMA R26, R86, UR20, -R84.reuse ;  /* 0x00000014561a7c23 */ /* 0x100fe20008000854 */
[----:B------:R-:W-:Y:S01]  /*29b0*/  FMUL R168, R168, 1.4426950216293334961 ;  /* 0x3fb8aa3ba8a87820 */ /* 0x000fe20000400000 */
[----:B0-----:R-:W-:Y:S01]  /*29c0*/  FFMA R27, R87, UR20, -R84 ;  /* 0x00000014571b7c23 */ /* 0x001fe20008000854 */
[----:B------:R-:W-:Y:S01]  /*29d0*/  FMUL R56, R56, 1.4426950216293334961 ;  /* 0x3fb8aa3b38387820 */ /* 0x000fe20000400000 */
        /* <DEDUP_REMOVED lines=30> */
[----:B------:R-:W0:Y:S08]  /*2bc0*/  MUFU.EX2 R181, R45 ;  /* 0x0000002d00b57308 */ /* 0x000e300000000800 */
[----:B------:R-:W1:Y:S08]  /*2bd0*/  MUFU.EX2 R87, R35 ;  /* 0x0000002300577308 */ /* 0x000e700000000800 */
[----:B------:R-:W2:Y:S08]  /*2be0*/  MUFU.EX2 R165, R165 ;  /* 0x000000a500a57308 */ /* 0x000eb00000000800 */
[----:B------:R-:W3:Y:S08]  /*2bf0*/  MUFU.EX2 R167, R167 ;  /* 0x000000a700a77308 */ /* 0x000ef00000000800 */
[----:B------:R-:W-:Y:S08]  /*2c00*/  MUFU.EX2 R168, R168 ;  /* 0x000000a800a87308 */ /* 0x000ff00000000800 */
[----:B------:R-:W4:Y:S08]  /*2c10*/  MUFU.EX2 R169, R169 ;  /* 0x000000a900a97308 */ /* 0x000f300000000800 */
[----:B------:R-:W5:Y:S08]  /*2c20*/  MUFU.EX2 R171, R171 ;  /* 0x000000ab00ab7308 */ /* 0x000f700000000800 */
[----:B------:R-:W-:Y:S08]  /*2c30*/  MUFU.EX2 R172, R172 ;  /* 0x000000ac00ac7308 */ /* 0x000ff00000000800 */
[----:B------:R-:W5:Y:S08]  /*2c40*/  MUFU.EX2 R173, R173 ;  /* 0x000000ad00ad7308 */ /* 0x000f700000000800 */
[----:B------:R-:W5:Y:S08]  /*2c50*/  MUFU.EX2 R175, R175 ;  /* 0x000000af00af7308 */ /* 0x000f700000000800 */
[----:B------:R-:W5:Y:S08]  /*2c60*/  MUFU.EX2 R177, R49 ;  /* 0x0000003100b17308 */ /* 0x000f700000000800 */
[----:B------:R-:W5:Y:S08]  /*2c70*/  MUFU.EX2 R179, R53 ;  /* 0x0000003500b37308 */ /* 0x000f700000000800 */
[----:B------:R-:W-:Y:S08]  /*2c80*/  MUFU.EX2 R56, R56 ;  /* 0x0000003800387308 */ /* 0x000ff00000000800 */
        /* <DEDUP_REMOVED lines=25> */
[----:B------:R-:W5:Y:S08]  /*2e20*/  MUFU.EX2 R82, R30 ;  /* 0x0000001e00527308 */ /* 0x000f700000000800 */
[----:B------:R-:W-:Y:S08]  /*2e30*/  MUFU.EX2 R83, R31 ;  /* 0x0000001f00537308 */ /* 0x000ff00000000800 */
[----:B------:R-:W5:Y:S08]  /*2e40*/  MUFU.EX2 R86, R34 ;  /* 0x0000002200567308 */ /* 0x000f700000000800 */
[----:B------:R3:W-:Y:S08]  /*2e50*/  MUFU.EX2 R163, R26 ;  /* 0x0000001a00a37308 */ /* 0x0007f00000000800 */
[----:B------:R5:W5:Y:S01]  /*2e60*/  MUFU.EX2 R180, R27 ;  /* 0x0000001b00b47308 */ /* 0x000b620000000800 */
[-C--:B0-----:R-:W-:Y:S01]  /*2e70*/  FMUL R88, R88, R181.reuse ;  /* 0x000000b558587220 */ /* 0x081fe20000400000 */
[-C--:B------:R-:W-:Y:S01]  /*2e80*/  FMUL R89, R89, R181.reuse ;  /* 0x000000b559597220 */ /* 0x080fe20000400000 */
[-C--:B------:R-:W-:Y:S01]  /*2e90*/  FMUL R92, R92, R181.reuse ;  /* 0x000000b55c5c7220 */ /* 0x080fe20000400000 */
[-C--:B------:R-:W-:Y:S01]  /*2ea0*/  FMUL R93, R93, R181.reuse ;  /* 0x000000b55d5d7220 */ /* 0x080fe20000400000 */
[-C--:B------:R-:W-:Y:S01]  /*2eb0*/  FMUL R96, R96, R181.reuse ;  /* 0x000000b560607220 */ /* 0x080fe20000400000 */
[-C--:B------:R-:W-:Y:S01]  /*2ec0*/  FMUL R97, R97, R181.reuse ;  /* 0x000000b561617220 */ /* 0x080fe20000400000 */
[----:B------:R-:W-:Y:S01]  /*2ed0*/  FMUL R100, R100, R181 ;  /* 0x000000b564647220 */ /* 0x000fe20000400000 */
[-C--:B-1----:R-:W-:Y:S01]  /*2ee0*/  FMUL R90, R90, R87.reuse ;  /* 0x000000575a5a7220 */ /* 0x082fe20000400000 */
[-C--:B------:R-:W-:Y:S01]  /*2ef0*/  FMUL R91, R91, R87.reuse ;  /* 0x000000575b5b7220 */ /* 0x080fe20000400000 */
[-C--:B------:R-:W-:Y:S01]  /*2f00*/  FMUL R94, R94, R87.reuse ;  /* 0x000000575e5e7220 */ /* 0x080fe20000400000 */
[-C--:B------:R-:W-:Y:S01]  /*2f10*/  FMUL R95, R95, R87.reuse ;  /* 0x000000575f5f7220 */ /* 0x080fe20000400000 */
[-C--:B------:R-:W-:Y:S01]  /*2f20*/  FMUL R98, R98, R87.reuse ;  /* 0x0000005762627220 */ /* 0x080fe20000400000 */
[-C--:B------:R-:W-:Y:S01]  /*2f30*/  FMUL R99, R99, R87.reuse ;  /* 0x0000005763637220 */ /* 0x080fe20000400000 */
[----:B------:R-:W-:Y:S01]  /*2f40*/  FMUL R102, R102, R87 ;  /* 0x0000005766667220 */ /* 0x000fe20000400000 */
[----:B------:R-:W-:Y:S01]  /*2f50*/  FMUL R101, R101, R181 ;  /* 0x000000b565657220 */ /* 0x000fe20000400000 */
[----:B------:R-:W-:Y:S01]  /*2f60*/  FMUL R103, R103, R87 ;  /* 0x0000005767677220 */ /* 0x000fe20000400000 */
[----:B--2---:R-:W-:-:S02]  /*2f70*/  F2FP.F16.F32.PACK_AB R24, R165, R164 ;  /* 0x000000a4a518723e */ /* 0x004fc400000000ff */
[----:B---3--:R-:W-:Y:S02]  /*2f80*/  F2FP.F16.F32.PACK_AB R26, R167, R166 ;  /* 0x000000a6a71a723e */ /* 0x008fe400000000ff */
[----:B----4-:R-:W-:Y:S02]  /*2f90*/  F2FP.F16.F32.PACK_AB R28, R169, R168 ;  /* 0x000000a8a91c723e */ /* 0x010fe400000000ff */
[----:B-----5:R-:W-:Y:S02]  /*2fa0*/  F2FP.F16.F32.PACK_AB R30, R171, R170 ;  /* 0x000000aaab1e723e */ /* 0x020fe400000000ff */
[----:B------:R-:W-:Y:S02]  /*2fb0*/  F2FP.F16.F32.PACK_AB R32, R173, R172 ;  /* 0x000000acad20723e */ /* 0x000fe400000000ff */
[----:B------:R-:W-:Y:S02]  /*2fc0*/  F2FP.F16.F32.PACK_AB R34, R175, R174 ;  /* 0x000000aeaf22723e */ /* 0x000fe400000000ff */
[----:B------:R-:W-:-:S02]  /*2fd0*/  F2FP.F16.F32.PACK_AB R36, R177, R176 ;  /* 0x000000b0b124723e */ /* 0x000fc400000000ff */
[----:B------:R-:W-:Y:S02]  /*2fe0*/  F2FP.F16.F32.PACK_AB R38, R179, R178 ;  /* 0x000000b2b326723e */ /* 0x000fe400000000ff */
[----:B------:R-:W-:Y:S02]  /*2ff0*/  F2FP.F16.F32.PACK_AB R40, R57, R56 ;  /* 0x000000383928723e */ /* 0x000fe400000000ff */
[----:B------:R-:W-:Y:S02]  /*3000*/  F2FP.F16.F32.PACK_AB R42, R61, R60 ;  /* 0x0000003c3d2a723e */ /* 0x000fe400000000ff */
        /* <DEDUP_REMOVED lines=21> */
[----:B------:R-:W-:Y:S01]  /*3160*/  F2FP.F16.F32.PACK_AB R55, R180, R163 ;  /* 0x000000a3b437723e */ /* 0x000fe200000000ff */
[----:B------:R-:W-:Y:S06]  /*3170*/  BAR.SYNC.DEFER_BLOCKING 0x0 ;  /* 0x0000000000007b1d */ /* 0x000fec0000010000 */
[----:B------:R-:W-:Y:S01]  /*3180*/  UMOV UR14, UR6 ;  /* 0x00000006000e7c82 */ /* 0x000fe20008000000 */
[----:B------:R-:W-:Y:S01]  /*3190*/  UMOV UR15, 0x40000040 ;  /* 0x40000040000f7882 */ /* 0x000fe20000000000 */
[----:B------:R-:W-:-:S06]  /*31a0*/  WARPGROUP.ARRIVE ;  /* 0x00000000000079c5 */ /* 0x000fcc0000000000 */
[----:B------:R-:W-:Y:S03]  /*31b0*/  HGMMA.64x32x16.F32 R88, R24, gdesc[UR12], R88 ;  /* 0x0060000c18587df0 */ /* 0x000fe60008700858 */
[----:B------:R-:W-:Y:S03]  /*31c0*/  HGMMA.64x32x16.F32 R88, R28, gdesc[UR16], R88 ;  /* 0x006000101c587df0 */ /* 0x000fe60008700858 */
[----:B------:R-:W-:Y:S03]  /*31d0*/  HGMMA.64x32x16.F32 R88, R32, gdesc[UR20], R88 ;  /* 0x0060001420587df0 */ /* 0x000fe60008700858 */
[----:B------:R-:W-:Y:S01]  /*31e0*/  HGMMA.64x32x16.F32 R88, R36, gdesc[UR24], R88 ;  /* 0x0060001824587df0 */ /* 0x000fe20008700858 */
[----:B------:R-:W-:Y:S01]  /*31f0*/  FADD R165, R164, R165 ;  /* 0x000000a5a4a57221 */ /* 0x000fe20000000000 */
[----:B------:R-:W-:-:S03]  /*3200*/  FADD R192, R185, R192 ;  /* 0x000000c0b9c07221 */ /* 0x000fc60000000000 */
[----:B------:R-:W-:Y:S01]  /*3210*/  FADD R166, R166, R165 ;  /* 0x000000a5a6a67221 */ /* 0x000fe20000000000 */
[----:B------:R-:W-:-:S03]  /*3220*/  FADD R187, R187, R192 ;  /* 0x000000c0bbbb7221 */ /* 0x000fc60000000000 */
[----:B------:R-:W-:Y:S01]  /*3230*/  FADD R167, R167, R166 ;  /* 0x000000a6a7a77221 */ /* 0x000fe20000000000 */
[----:B------:R-:W-:-:S03]  /*3240*/  FADD R194, R194, R187 ;  /* 0x000000bbc2c27221 */ /* 0x000fc60000000000 */
[----:B------:R-:W-:Y:S01]  /*3250*/  FADD R168, R168, R167 ;  /* 0x000000a7a8a87221 */ /* 0x000fe20000000000 */
[----:B------:R-:W-:Y:S01]  /*3260*/  FADD R189, R189, R194 ;  /* 0x000000c2bdbd7221 */ /* 0x000fe20000000000 */
[----:B------:R-:W-:Y:S02]  /*3270*/  HGMMA.64x32x16.F32 R88, R40, gdesc[UR28], R88 ;  /* 0x0060001c28587df0 */ /* 0x000fe40008700858 */
[----:B------:R-:W-:Y:S01]  /*3280*/  FADD R169, R169, R168 ;  /* 0x000000a8a9a97221 */ /* 0x000fe20000000000 */
[----:B------:R-:W-:-:S03]  /*3290*/  FADD R196, R196, R189 ;  /* 0x000000bdc4c47221 */ /* 0x000fc60000000000 */
        /* <DEDUP_REMOVED lines=36> */
[----:B------:R-:W-:Y:S01]  /*34e0*/  HGMMA.64x32x16.F32 R88, R48, gdesc[UR36], R88 ;  /* 0x0060002430587df0 */ /* 0x000fe20008700858 */
[----:B------:R-:W-:Y:S02]  /*34f0*/  FADD R74, R74, R71 ;  /* 0x000000474a4a7221 */ /* 0x000fe40000000000 */
[----:B------:R-:W-:Y:S02]  /*3500*/  FADD R72, R72, R69 ;  /* 0x0000004548487221 */ /* 0x000fe40000000000 */
[----:B------:R-:W-:Y:S02]  /*3510*/  FADD R75, R75, R74 ;  /* 0x0000004a4b4b7221 */ /* 0x000fe40000000000 */
[----:B------:R-:W-:Y:S02]  /*3520*/  FADD R73, R73, R72 ;  /* 0x0000004849497221 */ /* 0x000fe40000000000 */
[----:B------:R-:W-:-:S02]  /*3530*/  FADD R78, R78, R75 ;  /* 0x0000004b4e4e7221 */ /* 0x000fc40000000000 */
[----:B------:R-:W-:Y:S02]  /*3540*/  FADD R76, R76, R73 ;  /* 0x000000494c4c7221 */ /* 0x000fe40000000000 */
        /* <DEDUP_REMOVED lines=10> */
[----:B------:R-:W-:-:S03]  /*35f0*/  FADD R163, R180, R163 ;  /* 0x000000a3b4a37221 */ /* 0x000fc60000000000 */
[----:B------:R-:W0:Y:S04]  /*3600*/  SHFL.BFLY PT, R56, R85, 0x2, 0x1f ;  /* 0x0c401f0055387f89 */ /* 0x000e2800000e0000 */
[----:B------:R-:W1:Y:S01]  /*3610*/  SHFL.BFLY PT, R58, R163, 0x2, 0x1f ;  /* 0x0c401f00a33a7f89 */ /* 0x000e6200000e0000 */
[----:B------:R-:W-:Y:S01]  /*3620*/  HGMMA.64x32x16.F32 R88, R52, gdesc[UR40], R88, gsb0 ;  /* 0x0060002834587df0 */ /* 0x000fe20008000858 */
[----:B0-----:R-:W-:Y:S01]  /*3630*/  FADD R56, R85, R56 ;  /* 0x0000003855387221 */ /* 0x001fe20000000000 */
[----:B-1----:R-:W-:-:S04]  /*3640*/  FADD R59, R163, R58 ;  /* 0x0000003aa33b7221 */ /* 0x002fc80000000000 */
[----:B------:R-:W0:Y:S04]  /*3650*/  SHFL.BFLY PT, R57, R56, 0x1, 0x1f ;  /* 0x0c201f0038397f89 */ /* 0x000e2800000e0000 */
[----:B------:R-:W1:Y:S01]  /*3660*/  SHFL.BFLY PT, R60, R59, 0x1, 0x1f ;  /* 0x0c201f003b3c7f89 */ /* 0x000e6200000e0000 */
[----:B------:R-:W-:-:S06]  /*3670*/  UIADD3 UR4, UR4, 0x80, URZ ;  /* 0x0000008004047890 */ /* 0x000fcc000fffe03f */
[----:B------:R-:W-:Y:S02]  /*3680*/  ISETP.LE.AND P0, PT, R156, UR4, PT ;  /* 0x000000049c007c0c */ /* 0x000fe4000bf03270 */
[----:B------:R-:W-:Y:S02]  /*3690*/  LEA R159, R109, R159, 0x7 ;  /* 0x0000009f6d9f7211 */ /* 0x000fe400078e38ff */
[----:B------:R-:W-:Y:S02]  /*36a0*/  LEA R161, R107, R161, 0x7 ;  /* 0x000000a16ba17211 */ /* 0x000fe400078e38ff */
[----:B------:R-:W-:Y:S01]  /*36b0*/  MOV R163, R84 ;  /* 0x0000005400a37202 */ /* 0x000fe20000000f00 */
[----:B0-----:R-:W-:Y:S01]  /*36c0*/  FADD R58, R56, R57 ;  /* 0x00000039383a7221 */ /* 0x001fe20000000000 */
[----:B-1----:R-:W-:-:S03]  /*36d0*/  FADD R60, R59, R60 ;  /* 0x0000003c3b3c7221 */ /* 0x002fc60000000000 */
[----:B------:R-:W-:Y:S01]  /*36e0*/  FFMA R160, R181, R160, R58 ;  /* 0x000000a0b5a07223 */ /* 0x000fe2000000003a */
[----:B------:R-:W-:Y:S01]  /*36f0*/  MOV R181, R108 ;  /* 0x0000006c00b57202 */ /* 0x000fe20000000f00 */
[----:B------:R-:W-:Y:S01]  /*3700*/  FFMA R162, R87, R162, R60 ;  /* 0x000000a257a27223 */ /* 0x000fe2000000003c */
[----:B------:R-:W-:Y:S02]  /*3710*/  WARPGROUP.DEPBAR.LE gsb0, 0x0 ;  /* 0x00008000000079c5 */ /* 0x000fe40000010000 */
[----:B------:R-:W-:Y:S05]  /*3720*/  @!P0 BRA `(.L_x_1) ;  /* 0xffffffd800bc8947 */ /* 0x000fea000383ffff */
.L_x_0:
[----:B0-----:R-:W-:Y:S01]  /*3730*/  FMUL R2, R103, 0.25 ;  /* 0x3e80000067027820 */ /* 0x001fe20000400000 */
[----:B------:R-:W-:Y:S01]  /*3740*/  FSETP.GT.AND P1, PT, |R162|, 8.50705917302346158658e+37, PT ;  /* 0x7e800000a200780b */ /* 0x000fe20003f24200 */
[----:B------:R-:W-:Y:S01]  /*3750*/  FMUL R5, R94, 0.25 ;  /* 0x3e8000005e057820 */ /* 0x000fe20000400000 */
[----:B------:R-:W-:Y:S01]  /*3760*/  FMUL R3, R102, 0.25 ;  /* 0x3e80000066037820 */ /* 0x000fe20000400000 */
[----:B------:R-:W-:Y:S01]  /*3770*/  FSETP.GT.AND P2, PT, |R160|, 8.50705917302346158658e+37, PT ;  /* 0x7e800000a000780b */ /* 0x000fe20003f44200 */
[----:B------:R-:W-:Y:S01]  /*3780*/  FMUL R4, R99, 0.25 ;  /* 0x3e80000063047820 */ /* 0x000fe20000400000 */
[----:B------:R-:W-:Y:S01]  /*3790*/  FSEL R103, R2, R103, P1 ;  /* 0x0000006702677208 */ /* 0x000fe20000800000 */
        /* <DEDUP_REMOVED lines=19> */
[----:B------:R-:W-:Y:S01]  /*38d0*/  LOP3.LUT R2, R0, 0x7, RZ, 0xc0, !PT ;  /* 0x0000000700027812 */ /* 0x000fe200078ec0ff */
[----:B------:R-:W-:Y:S01]  /*38e0*/  BAR.SYNC.DEFER_BLOCKING 0x0 ;  /* 0x0000000000007b1d */ /* 0x000fe20000010000 */
[----:B------:R-:W-:Y:S01]  /*38f0*/  FSEL R14, R4, R97, P2 ;  /* 0x00000061040e7208 */ /* 0x000fe20001000000 */
[----:B------:R-:W-:Y:S01]  /*3900*/  FMUL R4, R89, 0.25 ;  /* 0x3e80000059047820 */ /* 0x000fe20000400000 */
[----:B------:R-:W-:Y:S01]  /*3910*/  FSEL R88, R5, R88, P2 ;  /* 0x0000005805587208 */ /* 0x000fe20001000000 */
[----:B------:R-:W-:Y:S01]  /*3920*/  IMAD.MOV.U32 R25, RZ, RZ, 0x3dc6b27f ;  /* 0x3dc6b27fff197424 */ /* 0x000fe200078e00ff */
[----:B------:R-:W-:Y:S01]  /*3930*/  FSEL R100, R3, R100, P2 ;  /* 0x0000006403647208 */ /* 0x000fe20001000000 */
[----:B------:R-:W-:Y:S01]  /*3940*/  FMUL R3, R92, 0.25 ;  /* 0x3e8000005c037820 */ /* 0x000fe20000400000 */
[----:B------:R-:W-:Y:S01]  /*3950*/  LEA R5, R2, UR12, 0x4 ;  /* 0x0000000c02057c11 */ /* 0x000fe2000f8e20ff */
[----:B------:R-:W0:Y:S01]  /*3960*/  LDC R30, c[0x0][0x278] ;  /* 0x00009e00ff1e7b82 */ /* 0x000e220000000800 */
[----:B------:R-:W-:Y:S01]  /*3970*/  FSEL R22, R4, R89, P2 ;  /* 0x0000005904167208 */ /* 0x000fe20001000000 */
[----:B------:R-:W-:Y:S01]  /*3980*/  ULDC.64 UR6, c[0x0][0x270] ;  /* 0x00009c0000067ab9 */ /* 0x000fe20000000a00 */
[----:B------:R-:W-:Y:S01]  /*3990*/  FSEL R91, R6, R91, P1 ;  /* 0x0000005b065b7208 */ /* 0x000fe20000800000 */
[----:B------:R-:W-:Y:S01]  /*39a0*/  IMAD R10, R2, -0x8, R5 ;  /* 0xfffffff8020a7824 */ /* 0x000fe200078e0205 */
[----:B------:R-:W-:Y:S01]  /*39b0*/  FSEL R92, R3, R92, P2 ;  /* 0x0000005c035c7208 */ /* 0x000fe20001000000 */
[----:B------:R-:W-:Y:S01]  /*39c0*/  FMUL R2, R162, 8388608 ;  /* 0x4b000000a2027820 */ /* 0x000fe20000400000 */
[C---:B------:R-:W-:Y:S01]  /*39d0*/  SHF.L.U32 R4, R0.reuse, 0x2, RZ ;  /* 0x0000000200047819 */ /* 0x040fe200000006ff */
[----:B------:R-:W-:Y:S01]  /*39e0*/  UIMAD UR6, UR5, UR6, URZ ;  /* 0x00000006050672a4 */ /* 0x000fe2000f8e023f */
[----:B------:R-:W-:-:S02]  /*39f0*/  SHF.L.U32 R3, R0, 0x3, RZ ;  /* 0x0000000300037819 */ /* 0x000fc400000006ff */
[----:B------:R-:W-:Y:S01]  /*3a00*/  LOP3.LUT R6, R0, 0x8, RZ, 0xc0, !PT ;  /* 0x0000000800067812 */ /* 0x000fe200078ec0ff */
[----:B------:R-:W-:Y:S01]  /*3a10*/  USHF.L.U32 UR4, UR6, 0x1, URZ ;  /* 0x0000000106047899 */ /* 0x000fe2000800063f */
[----:B------:R-:W-:Y:S02]  /*3a20*/  FSETP.GEU.AND P4, PT, R162, 1.175494350822287508e-38, PT ;  /* 0x00800000a200780b */ /* 0x000fe40003f8e000 */
[----:B------:R-:W-:Y:S02]  /*3a30*/  LOP3.LUT R7, R4, 0x1c0, RZ, 0xc0, !PT ;  /* 0x000001c004077812 */ /* 0x000fe400078ec0ff */
[----:B------:R-:W-:Y:S02]  /*3a40*/  LOP3.LUT R3, R3, 0x780, RZ, 0xc0, !PT ;  /* 0x0000078003037812 */ /* 0x000fe400078ec0ff */
[----:B------:R-:W-:Y:S02]  /*3a50*/  LEA R4, R6, R5, 0x8 ;  /* 0x0000000506047211 */ /* 0x000fe400078e40ff */
[----:B------:R-:W-:-:S02]  /*3a60*/  FSETP.GEU.AND P5, PT, |R162|, 1.175494350822287508e-38, PT ;  /* 0x00800000a200780b */ /* 0x000fc40003fae200 */
[----:B------:R-:W-:Y:S01]  /*3a70*/  FSEL R32, R2, R162, !P4 ;  /* 0x000000a202207208 */ /* 0x000fe20006000000 */
[----:B------:R-:W-:Y:S01]  /*3a80*/  @P1 FMUL R162, R162, 0.25 ;  /* 0x3e800000a2a21820 */ /* 0x000fe20000400000 */
[----:B------:R-:W-:Y:S01]  /*3a90*/  FSETP.GEU.AND P1, PT, |R160|, 1.175494350822287508e-38, PT ;  /* 0x00800000a000780b */ /* 0x000fe20003f2e200 */
[----:B0-----:R-:W-:Y:S01]  /*3aa0*/  IMAD R151, R151, R30, RZ ;  /* 0x0000001e97977224 */ /* 0x001fe200078e02ff */
[----:B------:R-:W-:Y:S01]  /*3ab0*/  LOP3.LUT P0, RZ, R0, 0x80, RZ, 0xc0, !PT ;  /* 0x0000008000ff7812 */ /* 0x000fe2000780c0ff */
[----:B------:R-:W-:Y:S01]  /*3ac0*/  FMUL R0, R160, 8388608 ;  /* 0x4b000000a0007820 */ /* 0x000fe20000400000 */
[----:B------:R-:W-:Y:S02]  /*3ad0*/  IADD3 R28, R3, R4, RZ ;  /* 0x00000004031c7210 */ /* 0x000fe40007ffe0ff */
[----:B------:R-:W-:Y:S02]  /*3ae0*/  IADD3 R3, R32, -0x3f3504f3, RZ ;  /* 0xc0cafb0d20037810 */ /* 0x000fe40007ffe0ff */
[----:B------:R-:W-:Y:S01]  /*3af0*/  FSETP.GEU.AND P3, PT, R160, 1.175494350822287508e-38, PT ;  /* 0x00800000a000780b */ /* 0x000fe20003f6e000 */
[----:B------:R-:W-:Y:S01]  /*3b00*/  @!P5 FMUL R162, R162, 16777216 ;  /* 0x4b800000a2a2d820 */ /* 0x000fe20000400000 */
[----:B------:R-:W-:Y:S01]  /*3b10*/  LOP3.LUT R5, R3, 0xff800000, RZ, 0xc0, !PT ;  /* 0xff80000003057812 */ /* 0x000fe200078ec0ff */
[----:B------:R-:W-:Y:S01]  /*3b20*/  @!P5 FMUL R11, R11, 16777216 ;  /* 0x4b8000000b0bd820 */ /* 0x000fe20000400000 */
[----:B------:R-:W-:Y:S01]  /*3b30*/  FSEL R31, R0, R160, !P3 ;  /* 0x000000a0001f7208 */ /* 0x000fe20005800000 */
[----:B------:R-:W-:Y:S01]  /*3b40*/  @P2 FMUL R160, R160, 0.25 ;  /* 0x3e800000a0a02820 */ /* 0x000fe20000400000 */
[----:B------:R-:W-:Y:S01]  /*3b50*/  IADD3 R15, R7, R10, RZ ;  /* 0x0000000a070f7210 */ /* 0x000fe20007ffe0ff */
[----:B------:R-:W-:Y:S01]  /*3b60*/  @!P5 FMUL R13, R13, 16777216 ;  /* 0x4b8000000d0dd820 */ /* 0x000fe20000400000 */
[----:B------:R-:W-:Y:S01]  /*3b70*/  FSEL R4, RZ, -23, P4 ;  /* 0xc1b80000ff047808 */ /* 0x000fe20002000000 */
[----:B------:R-:W-:Y:S01]  /*3b80*/  @!P1 FMUL R160, R160, 16777216 ;  /* 0x4b800000a0a09820 */ /* 0x000fe20000400000 */
[----:B------:R-:W-:Y:S01]  /*3b90*/  I2FP.F32.S32 R7, R5 ;  /* 0x0000000500077245 */ /* 0x000fe20000201400 */
[----:B------:R-:W-:Y:S01]  /*3ba0*/  @!P5 FMUL R17, R17, 16777216 ;  /* 0x4b8000001111d820 */ /* 0x000fe20000400000 */
[----:B------:R-:W-:Y:S01]  /*3bb0*/  LEA.HI R38, R6, R15, RZ, 0x1f ;  /* 0x0000000f06267211 */ /* 0x000fe200078ff8ff */
[----:B------:R-:W-:Y:S01]  /*3bc0*/  @!P1 FMUL R8, R8, 16777216 ;  /* 0x4b80000008089820 */ /* 0x000fe20000400000 */
[----:B------:R-:W0:Y:S01]  /*3bd0*/  MUFU.RCP R6, R162 ;  /* 0x000000a200067308 */ /* 0x000e220000001000 */
[----:B------:R-:W-:Y:S01]  /*3be0*/  FFMA.FTZ R4, R7, 1.1920928955078125e-07, R4 ;  /* 0x3400000007047823 */ /* 0x000fe20000010004 */
[----:B------:R-:W-:Y:S01]  /*3bf0*/  @!P1 FMUL R100, R100, 16777216 ;  /* 0x4b80000064649820 */ /* 0x000fe20000400000 */
[----:B------:R-:W-:Y:S01]  /*3c00*/  @!P1 FMUL R14, R14, 16777216 ;  /* 0x4b8000000e0e9820 */ /* 0x000fe20000400000 */
[----:B------:R-:W-:Y:S01]  /*3c10*/  @!P1 FMUL R96, R96, 16777216 ;  /* 0x4b80000060609820 */ /* 0x000fe20000400000 */
[----:B------:R-:W-:Y:S01]  /*3c20*/  @!P1 FMUL R16, R16, 16777216 ;  /* 0x4b80000010109820 */ /* 0x000fe20000400000 */
[----:B------:R-:W-:Y:S01]  /*3c30*/  @!P1 FMUL R92, R92, 16777216 ;  /* 0x4b8000005c5c9820 */ /* 0x000fe20000400000 */
[----:B------:R-:W-:Y:S01]  /*3c40*/  @!P1 FMUL R88, R88, 16777216 ;  /* 0x4b80000058589820 */ /* 0x000fe20000400000 */
[----:B------:R-:W1:Y:S01]  /*3c50*/  MUFU.RCP R7, R160 ;  /* 0x000000a000077308 */ /* 0x000e620000001000 */
[----:B------:R-:W-:Y:S01]  /*3c60*/  @!P5 FMUL R95, R95, 16777216 ;  /* 0x4b8000005f5fd820 */ /* 0x000fe20000400000 */
[----:B------:R-:W-:Y:S01]  /*3c70*/  @!P5 FMUL R91, R91, 16777216 ;  /* 0x4b8000005b5bd820 */ /* 0x000fe20000400000 */
[----:B------:R-:W-:Y:S01]  /*3c80*/  @!P1 FMUL R22, R22, 16777216 ;  /* 0x4b80000016169820 */ /* 0x000fe20000400000 */
[----:B------:R-:W-:Y:S01]  /*3c90*/  IADD3 R0, R31, -0x3f3504f3, RZ ;  /* 0xc0cafb0d1f007810 */ /* 0x000fe20007ffe0ff */
[----:B------:R-:W-:Y:S01]  /*3ca0*/  @!P5 FMUL R103, R103, 16777216 ;  /* 0x4b8000006767d820 */ /* 0x000fe20000400000 */
[----:B------:R-:W-:Y:S01]  /*3cb0*/  LEA R158, R158, UR12, 0x4 ;  /* 0x0000000c9e9e7c11 */ /* 0x000fe2000f8e20ff */
[----:B------:R-:W-:Y:S01]  /*3cc0*/  @!P5 FMUL R9, R9, 16777216 ;  /* 0x4b8000000909d820 */ /* 0x000fe20000400000 */
[----:B------:R-:W-:Y:S01]  /*3cd0*/  LOP3.LUT R2, R0, 0xff800000, RZ, 0xc0, !PT ;  /* 0xff80000000027812 */ /* 0x000fe200078ec0ff */
[C---:B0-----:R-:W-:Y:S01]  /*3ce0*/  FMUL R12, R6.reuse, R11 ;  /* 0x0000000b060c7220 */ /* 0x041fe20000400000 */
[C---:B------:R-:W-:Y:S01]  /*3cf0*/  FMUL R15, R6.reuse, R13 ;  /* 0x0000000d060f7220 */ /* 0x040fe20000400000 */
[C---:B------:R-:W-:Y:S01]  /*3d00*/  FMUL R20, R6.reuse, R17 ;  /* 0x0000001106147220 */ /* 0x040fe20000400000 */
[C---:B------:R-:W-:Y:S01]  /*3d10*/  FMUL R95, R6.reuse, R95 ;  /* 0x0000005f065f7220 */ /* 0x040fe20000400000 */
[C---:B------:R-:W-:Y:S01]  /*3d20*/  FMUL R18, R6.reuse, R91 ;  /* 0x0000005b06127220 */ /* 0x040fe20000400000 */
[----:B------:R-:W-:Y:S01]  /*3d30*/  I2FP.F32.S32 R3, R2 ;  /* 0x0000000200037245 */ /* 0x000fe20000201400 */
[----:B------:R-:W-:Y:S01]  /*3d40*/  @!P5 FMUL R99, R99, 16777216 ;  /* 0x4b8000006363d820 */ /* 0x000fe20000400000 */
[----:B------:R-:W-:Y:S01]  /*3d50*/  F2FP.F16.F32.PACK_AB R94, R15, R20 ;  /* 0x000000140f5e723e */ /* 0x000fe200000000ff */
[C---:B-1----:R-:W-:Y:S01]  /*3d60*/  FMUL R8, R7.reuse, R8 ;  /* 0x0000000807087220 */ /* 0x042fe20000400000 */
[C---:B------:R-:W-:Y:S01]  /*3d70*/  FMUL R100, R7.reuse, R100 ;  /* 0x0000006407647220 */ /* 0x040fe20000400000 */
[C---:B------:R-:W-:Y:S01]  /*3d80*/  FMUL R11, R7.reuse, R14 ;  /* 0x0000000e070b7220 */ /* 0x040fe20000400000 */
[C---:B------:R-:W-:Y:S01]  /*3d90*/  FMUL R13, R7.reuse, R96 ;  /* 0x00000060070d7220 */ /* 0x040fe20000400000 */
[C---:B------:R-:W-:Y:S01]  /*3da0*/  FMUL R16, R7.reuse, R16 ;  /* 0x0000001007107220 */ /* 0x040fe20000400000 */
[C---:B------:R-:W-:Y:S01]  /*3db0*/  FMUL R92, R7.reuse, R92 ;  /* 0x0000005c075c7220 */ /* 0x040fe20000400000 */
[C---:B------:R-:W-:Y:S01]  /*3dc0*/  FMUL R17, R7.reuse, R88 ;  /* 0x0000005807117220 */ /* 0x040fe20000400000 */
[----:B------:R-:W-:Y:S01]  /*3dd0*/  FMUL R7, R7, R22 ;  /* 0x0000001607077220 */ /* 0x000fe20000400000 */
[----:B------:R-:W-:Y:S01]  /*3de0*/  F2FP.F16.F32.PACK_AB R95, R95, R18 ;  /* 0x000000125f5f723e */ /* 0x000fe200000000ff */
[C---:B------:R-:W-:Y:S01]  /*3df0*/  FMUL R103, R6.reuse, R103 ;  /* 0x0000006706677220 */ /* 0x040fe20000400000 */
[----:B------:R-:W-:Y:S01]  /*3e00*/  IADD3 R2, R31, -R2, RZ ;  /* 0x800000021f027210 */ /* 0x000fe20007ffe0ff */
[----:B------:R-:W-:Y:S01]  /*3e10*/  FMUL R9, R6, R9 ;  /* 0x0000000906097220 */ /* 0x000fe20000400000 */
[----:B------:R-:W-:Y:S01]  /*3e20*/  F2FP.F16.F32.PACK_AB R92, R92, R17 ;  /* 0x000000115c5c723e */ /* 0x000fe200000000ff */
[----:B------:R-:W-:Y:S01]  /*3e30*/  FMUL R10, R6, R99 ;  /* 0x00000063060a7220 */ /* 0x000fe20000400000 */
[----:B------:R-:W-:Y:S01]  /*3e40*/  F2FP.F16.F32.PACK_AB R93, R16, R7 ;  /* 0x00000007105d723e */ /* 0x000fe200000000ff */
[----:B------:R-:W-:Y:S01]  /*3e50*/  FADD R2, R2, -1 ;  /* 0xbf80000002027421 */ /* 0x000fe20000000000 */
[----:B------:R-:W-:Y:S01]  /*3e60*/  FSEL R0, RZ, -23, P3 ;  /* 0xc1b80000ff007808 */ /* 0x000fe20001800000 */
[----:B------:R-:W0:Y:S01]  /*3e70*/  LDC.64 R14, c[0x0][0x228] ;  /* 0x00008a00ff0e7b82 */ /* 0x000e220000000a00 */
[----:B------:R-:W-:Y:S01]  /*3e80*/  IADD3 R5, R32, -R5, RZ ;  /* 0x8000000520057210 */ /* 0x000fe20007ffe0ff */
[----:B------:R-:W-:Y:S01]  /*3e90*/  STSM.16.M88.4 [R28], R92 ;  /* 0x0000005c1c007844 */ /* 0x000fe20000000200 */
[----:B------:R-:W-:Y:S01]  /*3ea0*/  F2FP.F16.F32.PACK_AB R100, R100, R13 ;  /* 0x0000000d6464723e */ /* 0x000fe200000000ff */
[----:B------:R-:W-:Y:S01]  /*3eb0*/  FFMA.FTZ R0, R3, 1.1920928955078125e-07, R0 ;  /* 0x3400000003007823 */ /* 0x000fe20000010000 */
[----:B------:R-:W-:-:S03]  /*3ec0*/  FFMA.FTZ R3, R2, R25, -0.16845393180847167969 ;  /* 0xbe2c7f3002037423 */ /* 0x000fc60000010019 */
[----:B------:R-:W-:Y:S01]  /*3ed0*/  BAR.SYNC.DEFER_BLOCKING 0x0 ;  /* 0x0000000000007b1d */ /* 0x000fe20000010000 */
[----:B------:R-:W-:Y:S01]  /*3ee0*/  FADD R5, R5, -1 ;  /* 0xbf80000005057421 */ /* 0x000fe20000000000 */
[----:B------:R-:W-:Y:S01]  /*3ef0*/  F2FP.F16.F32.PACK_AB R101, R8, R11 ;  /* 0x0000000b0865723e */ /* 0x000fe200000000ff */
[C---:B------:R-:W-:Y:S01]  /*3f00*/  FFMA.FTZ R3, R2.reuse, R3, 0.1716887056827545166 ;  /* 0x3e2fcf2a02037423 */ /* 0x040fe20000010003 */
[----:B------:R-:W-:Y:S01]  /*3f10*/  F2FP.F16.F32.PACK_AB R102, R9, R12 ;  /* 0x0000000c0966723e */ /* 0x000fe200000000ff */
[----:B------:R-:W-:Y:S01]  /*3f20*/  FFMA.FTZ R6, R5, R25, -0.16845393180847167969 ;  /* 0xbe2c7f3005067423 */ /* 0x000fe20000010019 */
[----:B------:R-:W-:Y:S01]  /*3f30*/  F2FP.F16.F32.PACK_AB R103, R103, R10 ;  /* 0x0000000a6767723e */ /* 0x000fe200000000ff */
[----:B------:R-:W-:Y:S01]  /*3f40*/  FFMA.FTZ R3, R2, R3, -0.17900948226451873779 ;  /* 0xbe374e4302037423 */ /* 0x000fe20000010003 */
[----:B------:R-:W-:Y:S01]  /*3f50*/  LEA R19, R30, R151, 0x1 ;  /* 0x000000971e137211 */ /* 0x000fe200078e08ff */
[----:B------:R-:W-:Y:S01]  /*3f60*/  FFMA.FTZ R6, R5, R6, 0.1716887056827545166 ;  /* 0x3e2fcf2a05067423 */ /* 0x000fe20000010006 */
[----:B------:R-:W-:Y:S01]  /*3f70*/  ISETP.GE.U32.AND P1, PT, R31, 0x7f800000, PT ;  /* 0x7f8000001f00780c */ /* 0x000fe20003f26070 */
[----:B------:R-:W-:Y:S01]  /*3f80*/  FFMA.FTZ R3, R2, R3, 0.20512372255325317383 ;  /* 0x3e520bf402037423 */ /* 0x000fe20000010003 */
[----:B------:R-:W-:Y:S01]  /*3f90*/  LEA R21, R30, R19, 0x1 ;  /* 0x000000131e157211 */ /* 0x000fe200078e08ff */
[C---:B------:R-:W-:Y:S01]  /*3fa0*/  FFMA.FTZ R6, R5.reuse, R6, -0.17900948226451873779 ;  /* 0xbe374e4305067423 */ /* 0x040fe20000010006 */
[----:B------:R-:W-:Y:S01]  /*3fb0*/  ISETP.GE.U32.AND P3, PT, R32, 0x7f800000, PT ;  /* 0x7f8000002000780c */ /* 0x000fe20003f66070 */
[----:B------:R-:W-:Y:S01]  /*3fc0*/  FFMA.FTZ R3, R2, R3, -0.24046532809734344482 ;  /* 0xbe763c8b02037423 */ /* 0x000fe20000010003 */
[----:B------:R-:W-:Y:S01]  /*3fd0*/  LEA R23, R30, R21, 0x1 ;  /* 0x000000151e177211 */ /* 0x000fe200078e08ff */
[----:B------:R-:W-:Y:S01]  /*3fe0*/  FFMA.FTZ R6, R5, R6, 0.20512372255325317383 ;  /* 0x3e520bf405067423 */ /* 0x000fe20000010006 */
[----:B------:R-:W-:Y:S01]  /*3ff0*/  FSETP.NEU.AND P2, PT, R31, RZ, PT ;  /* 0x000000ff1f00720b */ /* 0x000fe20003f4d000 */
[----:B------:R-:W-:Y:S01]  /*4000*/  FFMA.FTZ R3, R2, R3, 0.28857114911079406738 ;  /* 0x3e93bf9902037423 */ /* 0x000fe20000010003 */
[----:B------:R-:W-:Y:S01]  /*4010*/  LEA R24, R30, R23, 0x1 ;  /* 0x000000171e187211 */ /* 0x000fe200078e08ff */
[C---:B------:R-:W-:Y:S01]  /*4020*/  FFMA.FTZ R6, R5.reuse, R6, -0.24046532809734344482 ;  /* 0xbe763c8b05067423 */ /* 0x040fe20000010006 */
[----:B------:R-:W-:Y:S01]  /*4030*/  LOP3.LUT R152, R152, 0x1f8, RZ, 0xc0, !PT ;  /* 0x000001f898987812 */ /* 0x000fe200078ec0ff */
[----:B------:R-:W-:Y:S01]  /*4040*/  FFMA.FTZ R3, R2, R3, -0.36067417263984680176 ;  /* 0xbeb8aa4902037423 */ /* 0x000fe20000010003 */
[----:B------:R-:W1:Y:S01]  /*4050*/  LDS.128 R40, [R158] ;  /* 0x000000009e287984 */ /* 0x000e620000000c00 */
[C---:B------:R-:W-:Y:S01]  /*4060*/  FFMA.FTZ R6, R5.reuse, R6, 0.28857114911079406738 ;  /* 0x3e93bf9905067423 */ /* 0x040fe20000010006 */
[----:B------:R-:W-:Y:S01]  /*4070*/  LEA R22, R30, R24, 0x1 ;  /* 0x000000181e167211 */ /* 0x000fe200078e08ff */
[----:B------:R-:W-:Y:S01]  /*4080*/  FFMA.FTZ R3, R2, R3, 0.48089820146560668945 ;  /* 0x3ef6384a02037423 */ /* 0x000fe20000010003 */
[----:B------:R-:W-:Y:S01]  /*4090*/  BAR.SYNC.DEFER_BLOCKING 0x0 ;  /* 0x0000000000007b1d */ /* 0x000fe20000010000 */
[----:B------:R-:W-:Y:S01]  /*40a0*/  FFMA.FTZ R6, R5, R6, -0.36067417263984680176 ;  /* 0xbeb8aa4905067423 */ /* 0x000fe20000010006 */
[----:B------:R-:W-:Y:S01]  /*40b0*/  LEA R17, R30, R22, 0x1 ;  /* 0x000000161e117211 */ /* 0x000fe200078e08ff */
[----:B------:R-:W-:-:S02]  /*40c0*/  FFMA.FTZ R3, R2, R3, -0.72134751081466674805 ;  /* 0xbf38aa3b02037423 */ /* 0x000fc40000010003 */
[C---:B------:R-:W-:Y:S01]  /*40d0*/  FFMA.FTZ R6, R5.reuse, R6, 0.48089820146560668945 ;  /* 0x3ef6384a05067423 */ /* 0x040fe20000010006 */
[----:B------:R-:W-:Y:S01]  /*40e0*/  LEA R25, R30, R17, 0x1 ;  /* 0x000000111e197211 */ /* 0x000fe200078e08ff */
[----:B------:R-:W-:Y:S02]  /*40f0*/  FMUL R3, R2, R3 ;  /* 0x0000000302037220 */ /* 0x000fe40000400000 */
[C---:B------:R-:W-:Y:S01]  /*4100*/  FFMA.FTZ R6, R5.reuse, R6, -0.72134751081466674805 ;  /* 0xbf38aa3b05067423 */ /* 0x040fe20000010006 */
[----:B------:R-:W-:Y:S01]  /*4110*/  LEA R26, R30, R25, 0x1 ;  /* 0x000000191e1a7211 */ /* 0x000fe200078e08ff */
[----:B------:R-:W-:Y:S02]  /*4120*/  FMUL R3, R2, R3 ;  /* 0x0000000302037220 */ /* 0x000fe40000400000 */
[----:B------:R-:W-:Y:S01]  /*4130*/  FMUL R6, R5, R6 ;  /* 0x0000000605067220 */ /* 0x000fe20000400000 */
[----:B------:R-:W-:Y:S01]  /*4140*/  LEA R27, R30, R26, 0x1 ;  /* 0x0000001a1e1b7211 */ /* 0x000fe200078e08ff */
[----:B------:R-:W-:Y:S01]  /*4150*/  FFMA.FTZ R3, R2, 1.4426950216293334961, R3 ;  /* 0x3fb8aa3b02037823 */ /* 0x000fe20000010003 */
[----:B------:R-:W-:-:S02]  /*4160*/  IMAD R2, R150, UR7, RZ ;  /* 0x0000000796027c24 */ /* 0x000fc4000f8e02ff */
[C---:B------:R-:W-:Y:S01]  /*4170*/  FMUL R6, R5.reuse, R6 ;  /* 0x0000000605067220 */ /* 0x040fe20000400000 */
[----:B------:R-:W-:Y:S01]  /*4180*/  UIMAD.WIDE UR6, UR6, 0x2, URZ ;  /* 0x00000002060678a5 */ /* 0x000fe2000f8e023f */
[----:B------:R-:W-:Y:S01]  /*4190*/  FADD R0, R0, R3 ;  /* 0x0000000300007221 */ /* 0x000fe20000000000 */
[----:B------:R-:W-:Y:S01]  /*41a0*/  @P1 MOV R3, 0x7f800000 ;  /* 0x7f80000000031802 */ /* 0x000fe20000000f00 */
[----:B------:R-:W-:Y:S01]  /*41b0*/  FFMA.FTZ R5, R5, 1.4426950216293334961, R6 ;  /* 0x3fb8aa3b05057823 */ /* 0x000fe20000010006 */
[----:B------:R-:W-:Y:S01]  /*41c0*/  LEA R29, R30, R27, 0x1 ;  /* 0x0000001b1e1d7211 */ /* 0x000fe200078e08ff */
[----:B------:R-:W-:Y:S02]  /*41d0*/  STSM.16.M88.4 [R28], R100 ;  /* 0x000000641c007844 */ /* 0x000fe40000000200 */
[----:B------:R-:W-:Y:S01]  /*41e0*/  FADD R34, R4, R5 ;  /* 0x0000000504227221 */ /* 0x000fe20000000000 */
[----:B------:R-:W-:Y:S01]  /*41f0*/  @P3 MOV R5, 0x7f800000 ;  /* 0x7f80000000053802 */ /* 0x000fe20000000f00 */
[----:B------:R-:W-:Y:S01]  /*4200*/  @P1 FFMA.FTZ R0, R31, R3, +INF ;  /* 0x7f8000001f001423 */ /* 0x000fe20000010003 */
[----:B------:R-:W-:Y:S01]  /*4210*/  BAR.SYNC.DEFER_BLOCKING 0x0 ;  /* 0x0000000000007b1d */ /* 0x000fe20000010000 */
[C---:B------:R-:W-:Y:S01]  /*4220*/  SHF.L.U32 R3, R2.reuse, 0x1, RZ ;  /* 0x0000000102037819 */ /* 0x040fe200000006ff */
[----:B------:R-:W-:Y:S01]  /*4230*/  IMAD.HI R2, R2, 0x2, RZ ;  /* 0x0000000202027827 */ /* 0x000fe200078e02ff */
[----:B------:R-:W-:-:S03]  /*4240*/  FSETP.NEU.AND P1, PT, R32, RZ, PT ;  /* 0x000000ff2000720b */ /* 0x000fc60003f2d000 */
[----:B------:R-:W-:Y:S01]  /*4250*/  @P3 FFMA.FTZ R34, R32, R5, +INF ;  /* 0x7f80000020223423 */ /* 0x000fe20000010005 */
[----:B0-----:R-:W-:Y:S01]  /*4260*/  IADD3 R32, P3, P4, R3, UR4, R14 ;  /* 0x0000000403207c10 */ /* 0x001fe2000fc7e00e */
[----:B------:R-:W-:Y:S01]  /*4270*/  ULDC UR4, c[0x0][0x27c] ;  /* 0x00009f0000047ab9 */ /* 0x000fe20000000800 */
[----:B------:R-:W-:Y:S01]  /*4280*/  LEA R31, R30, R29, 0x1 ;  /* 0x0000001d1e1f7211 */ /* 0x000fe200078e08ff */
[----:B------:R-:W-:Y:S01]  /*4290*/  UIMAD UR5, UR5, UR4, URZ ;  /* 0x00000004050572a4 */ /* 0x000fe2000f8e023f */
[----:B------:R-:W-:Y:S02]  /*42a0*/  IADD3.X R44, R2, UR7, R15, P3, P4 ;  /* 0x00000007022c7c10 */ /* 0x000fe40009fe840f */
[-C--:B------:R-:W-:Y:S01]  /*42b0*/  LEA R4, P6, R19, R32.reuse, 0x1 ;  /* 0x0000002013047211 */ /* 0x080fe200078c08ff */
[----:B------:R-:W-:Y:S01]  /*42c0*/  USHF.L.U32 UR6, UR5, 0x2, URZ ;  /* 0x0000000205067899 */ /* 0x000fe2000800063f */
[----:B------:R-:W-:Y:S01]  /*42d0*/  LEA R6, P3, R21, R32, 0x1 ;  /* 0x0000002015067211 */ /* 0x000fe200078608ff */
[----:B------:R-:W-:Y:S01]  /*42e0*/  UIMAD.WIDE UR4, UR5, 0x4, URZ ;  /* 0x00000004050478a5 */ /* 0x000fe2000f8e023f */
[----:B------:R-:W-:-:S02]  /*42f0*/  LEA R33, R30, R31, 0x1 ;  /* 0x0000001f1e217211 */ /* 0x000fc400078e08ff */
[----:B------:R-:W-:Y:S02]  /*4300*/  LEA.HI.X.SX32 R5, R19, R44, 0x1, P6 ;  /* 0x0000002c13057211 */ /* 0x000fe400030f0eff */
[-C--:B------:R-:W-:Y:S02]  /*4310*/  LEA R2, P5, R151, R32.reuse, 0x1 ;  /* 0x0000002097027211 */ /* 0x080fe400078a08ff */
[-C--:B------:R-:W-:Y:S02]  /*4320*/  LEA R8, P4, R23, R32.reuse, 0x1 ;  /* 0x0000002017087211 */ /* 0x080fe400078808ff */
[----:B------:R-:W-:Y:S01]  /*4330*/  LEA R12, P6, R22, R32, 0x1 ;  /* 0x00000020160c7211 */ /* 0x000fe200078c08ff */
[----:B------:R-:W0:Y:S01]  /*4340*/  LDS.128 R156, [R158] ;  /* 0x000000009e9c7984 */ /* 0x000e220000000c00 */
[----:B------:R-:W-:Y:S02]  /*4350*/  LEA.HI.X.SX32 R7, R21, R44, 0x1, P3 ;  /* 0x0000002c15077211 */ /* 0x000fe400018f0eff */
[----:B------:R-:W-:-:S02]  /*4360*/  LEA R14, P3, R17, R32, 0x1 ;  /* 0x00000020110e7211 */ /* 0x000fc400078608ff */
[----:B------:R-:W-:Y:S02]  /*4370*/  LEA R35, R30, R33, 0x1 ;  /* 0x000000211e237211 */ /* 0x000fe400078e08ff */
[-C--:B------:R-:W-:Y:S02]  /*4380*/  LEA.HI.X.SX32 R3, R151, R44.reuse, 0x1, P5 ;  /* 0x0000002c97037211 */ /* 0x080fe400028f0eff */
[-C--:B------:R-:W-:Y:S02]  /*4390*/  LEA.HI.X.SX32 R9, R23, R44.reuse, 0x1, P4 ;  /* 0x0000002c17097211 */ /* 0x080fe400020f0eff */
[----:B------:R-:W-:Y:S01]  /*43a0*/  LEA.HI.X.SX32 R13, R22, R44, 0x1, P6 ;  /* 0x0000002c160d7211 */ /* 0x000fe200030f0eff */
[----:B-1----:R-:W-:Y:S01]  /*43b0*/  STG.E.U16 desc[UR16][R2.64], R40 ;  /* 0x0000002802007986 */ /* 0x002fe2000c101510 */
[-C--:B------:R-:W-:Y:S02]  /*43c0*/  LEA R10, P5, R24, R32.reuse, 0x1 ;  /* 0x00000020180a7211 */ /* 0x080fe400078a08ff */
[-C--:B------:R-:W-:Y:S01]  /*43d0*/  LEA R16, P4, R25, R32.reuse, 0x1 ;  /* 0x0000002019107211 */ /* 0x080fe200078808ff */
[----:B------:R-:W-:Y:S01]  /*43e0*/  STG.E.U16 desc[UR16][R4.64], R41 ;  /* 0x0000002904007986 */ /* 0x000fe2000c101510 */
[----:B------:R-:W-:-:S02]  /*43f0*/  LEA R20, P6, R27, R32, 0x1 ;  /* 0x000000201b147211 */ /* 0x000fc400078c08ff */
[----:B------:R-:W-:Y:S01]  /*4400*/  LEA.HI.X.SX32 R15, R17, R44, 0x1, P3 ;  /* 0x0000002c110f7211 */ /* 0x000fe200018f0eff */
[----:B------:R1:W-:Y:S01]  /*4410*/  STG.E.U16 desc[UR16][R6.64], R42 ;  /* 0x0000002a06007986 */ /* 0x0003e2000c101510 */
[----:B------:R-:W-:Y:S02]  /*4420*/  LEA R36, R30, R35, 0x1 ;  /* 0x000000231e247211 */ /* 0x000fe400078e08ff */
[----:B------:R-:W-:Y:S01]  /*4430*/  LEA R22, P3, R29, R32, 0x1 ;  /* 0x000000201d167211 */ /* 0x000fe200078608ff */
[----:B------:R-:W-:Y:S01]  /*4440*/  STG.E.U16 desc[UR16][R8.64], R43 ;  /* 0x0000002b08007986 */ /* 0x000fe2000c101510 */
[-C--:B------:R-:W-:Y:S02]  /*4450*/  LEA.HI.X.SX32 R11, R24, R44.reuse, 0x1, P5 ;  /* 0x0000002c180b7211 */ /* 0x080fe400028f0eff */
[-C--:B------:R-:W-:Y:S02]  /*4460*/  LEA.HI.X.SX32 R17, R25, R44.reuse, 0x1, P4 ;  /* 0x0000002c19117211 */ /* 0x080fe400020f0eff */
[----:B------:R-:W-:-:S02]  /*4470*/  LEA.HI.X.SX32 R21, R27, R44, 0x1, P6 ;  /* 0x0000002c1b157211 */ /* 0x000fc400030f0eff */
[----:B------:R-:W-:Y:S01]  /*4480*/  LEA R37, R30, R36, 0x1 ;  /* 0x000000241e257211 */ /* 0x000fe200078e08ff */
[----:B-1----:R-:W1:Y:S01]  /*4490*/  LDC.64 R6, c[0x0][0x230] ;  /* 0x00008c00ff067b82 */ /* 0x002e620000000a00 */
[-C--:B------:R-:W-:Y:S02]  /*44a0*/  LEA R24, P4, R31, R32.reuse, 0x1 ;  /* 0x000000201f187211 */ /* 0x080fe400078808ff */
[----:B------:R-:W-:Y:S02]  /*44b0*/  LEA R28, P6, R35, R32, 0x1 ;  /* 0x00000020231c7211 */ /* 0x000fe400078c08ff */
[----:B------:R-:W-:Y:S02]  /*44c0*/  LEA.HI.X.SX32 R23, R29, R44, 0x1, P3 ;  /* 0x0000002c1d177211 */ /* 0x000fe400018f0eff */
[-C--:B------:R-:W-:Y:S02]  /*44d0*/  LEA R30, P3, R36, R32.reuse, 0x1 ;  /* 0x00000020241e7211 */ /* 0x080fe400078608ff */
[----:B------:R-:W-:-:S02]  /*44e0*/  LEA R18, P5, R26, R32, 0x1 ;  /* 0x000000201a127211 */ /* 0x000fc400078a08ff */
[----:B------:R-:W-:Y:S02]  /*44f0*/  PRMT R5, R40, 0x7632, R5 ;  /* 0x0000763228057816 */ /* 0x000fe40000000005 */
[-C--:B------:R-:W-:Y:S02]  /*4500*/  LEA.HI.X.SX32 R25, R31, R44.reuse, 0x1, P4 ;  /* 0x0000002c1f197211 */ /* 0x080fe400020f0eff */
[-C--:B------:R-:W-:Y:S01]  /*4510*/  LEA.HI.X.SX32 R29, R35, R44.reuse, 0x1, P6 ;  /* 0x0000002c231d7211 */ /* 0x080fe200030f0eff */
[----:B------:R-:W-:Y:S01]  /*4520*/  STG.E.U16 desc[UR16][R10.64], R5 ;  /* 0x000000050a007986 */ /* 0x000fe2000c101510 */
[----:B------:R-:W-:Y:S02]  /*4530*/  PRMT R3, R41, 0x7632, R3 ;  /* 0x0000763229037816 */ /* 0x000fe40000000003 */
[-C--:B------:R-:W-:Y:S02]  /*4540*/  LEA.HI.X.SX32 R31, R36, R44.reuse, 0x1, P3 ;  /* 0x0000002c241f7211 */ /* 0x080fe400018f0eff */
[----:B------:R-:W-:Y:S01]  /*4550*/  PRMT R35, R42, 0x7632, R35 ;  /* 0x000076322a237816 */ /* 0x000fe20000000023 */
[----:B------:R2:W-:Y:S01]  /*4560*/  STG.E.U16 desc[UR16][R12.64], R3 ;  /* 0x000000030c007986 */ /* 0x0005e2000c101510 */
[----:B------:R-:W-:-:S02]  /*4570*/  LEA.HI.X.SX32 R19, R26, R44, 0x1, P5 ;  /* 0x0000002c1a137211 */ /* 0x000fc400028f0eff */
[----:B------:R-:W-:Y:S01]  /*4580*/  PRMT R36, R43, 0x7632, R36 ;  /* 0x000076322b247816 */ /* 0x000fe20000000024 */
[----:B------:R3:W-:Y:S01]  /*4590*/  STG.E.U16 desc[UR16][R14.64], R35 ;  /* 0x000000230e007986 */ /* 0x0007e2000c101510 */
[-C--:B------:R-:W-:Y:S02]  /*45a0*/  LEA R26, P5, R33, R32.reuse, 0x1 ;  /* 0x00000020211a7211 */ /* 0x080fe400078a08ff */
[----:B------:R-:W-:Y:S01]  /*45b0*/  LEA R32, P4, R37, R32, 0x1 ;  /* 0x0000002025207211 */ /* 0x000fe200078808ff */
[----:B------:R-:W-:Y:S01]  /*45c0*/  STG.E.U16 desc[UR16][R16.64], R36 ;  /* 0x0000002410007986 */ /* 0x000fe2000c101510 */
[----:B------:R-:W-:Y:S02]  /*45d0*/  LEA.HI.X.SX32 R27, R33, R44, 0x1, P5 ;  /* 0x0000002c211b7211 */ /* 0x000fe400028f0eff */
[----:B0-----:R-:W-:Y:S01]  /*45e0*/  PRMT R2, R157, 0x7632, R2 ;  /* 0x000076329d027816 */ /* 0x001fe20000000002 */
[----:B------:R-:W-:Y:S01]  /*45f0*/  STG.E.U16 desc[UR16][R18.64], R156 ;  /* 0x0000009c12007986 */ /* 0x000fe2000c101510 */
[----:B--2---:R-:W-:-:S02]  /*4600*/  PRMT R13, R156, 0x7632, R13 ;  /* 0x000076329c0d7816 */ /* 0x004fc4000000000d */
[----:B------:R-:W-:Y:S01]  /*4610*/  LEA.HI.X.SX32 R33, R37, R44, 0x1, P4 ;  /* 0x0000002c25217211 */ /* 0x000fe200020f0eff */
[----:B------:R-:W-:Y:S01]  /*4620*/  STG.E.U16 desc[UR16][R20.64], R157 ;  /* 0x0000009d14007986 */ /* 0x000fe2000c101510 */
[----:B---3--:R-:W-:Y:S02]  /*4630*/  PRMT R15, R158, 0x7632, R15 ;  /* 0x000076329e0f7816 */ /* 0x008fe4000000000f */
[----:B------:R-:W-:Y:S01]  /*4640*/  PRMT R8, R159, 0x7632, R8 ;  /* 0x000076329f087816 */ /* 0x000fe20000000008 */
[----:B------:R-:W-:Y:S01]  /*4650*/  STG.E.U16 desc[UR16][R22.64], R158 ;  /* 0x0000009e16007986 */ /* 0x000fe2000c101510 */
[----:B------:R-:W-:Y:S02]  /*4660*/  FSEL R3, R0, -INF , P2 ;  /* 0xff80000000037808 */ /* 0x000fe40001000000 */
[----:B------:R-:W-:Y:S01]  /*4670*/  FSEL R5, R34, -INF , P1 ;  /* 0xff80000022057808 */ /* 0x000fe20000800000 */
[----:B------:R-:W-:Y:S02]  /*4680*/  STG.E.U16 desc[UR16][R24.64], R159 ;  /* 0x0000009f18007986 */ /* 0x000fe4000c101510 */
[----:B------:R-:W-:Y:S01]  /*4690*/  FFMA R4, R3, 0.69314718246459960938, R108 ;  /* 0x3f31721803047823 */ /* 0x000fe2000000006c */
[C---:B------:R-:W-:Y:S01]  /*46a0*/  SHF.L.U32 R3, R150.reuse, 0x2, RZ ;  /* 0x0000000296037819 */ /* 0x040fe200000006ff */
[----:B------:R-:W-:Y:S01]  /*46b0*/  STG.E.U16 desc[UR16][R26.64], R13 ;  /* 0x0000000d1a007986 */ /* 0x000fe2000c101510 */
[----:B------:R-:W-:Y:S01]  /*46c0*/  FFMA R5, R5, 0.69314718246459960938, R84 ;  /* 0x3f31721805057823 */ /* 0x000fe20000000054 */
[----:B------:R-:W-:-:S02]  /*46d0*/  IMAD.HI R150, R150, 0x4, RZ ;  /* 0x0000000496967827 */ /* 0x000fc400078e02ff */
[----:B------:R1:W-:Y:S04]  /*46e0*/  STG.E.U16 desc[UR16][R28.64], R2 ;  /* 0x000000021c007986 */ /* 0x0003e8000c101510 */
[----:B------:R0:W-:Y:S04]  /*46f0*/  STG.E.U16 desc[UR16][R30.64], R15 ;  /* 0x0000000f1e007986 */ /* 0x0001e8000c101510 */
[----:B------:R0:W-:Y:S01]  /*4700*/  STG.E.U16 desc[UR16][R32.64], R8 ;  /* 0x0000000820007986 */ /* 0x0001e2000c101510 */
[----:B------:R-:W-:Y:S01]  /*4710*/  BAR.SYNC.DEFER_BLOCKING 0x0 ;  /* 0x0000000000007b1d */ /* 0x000fe20000010000 */
[----:B-1----:R-:W-:-:S04]  /*4720*/  IADD3 R2, P1, P2, R3, UR6, R6 ;  /* 0x0000000603027c10 */ /* 0x002fc8000fa3e006 */
[----:B------:R-:W-:Y:S01]  /*4730*/  IADD3.X R3, R150, UR5, R7, P1, P2 ;  /* 0x0000000596037c10 */ /* 0x000fe20008fe4407 */
[----:B------:R0:W-:Y:S02]  /*4740*/  STS.64 [R152+UR12], R4 ;  /* 0x0000000498007988 */ /* 0x0001e40008000a0c */
[----:B------:R-:W-:Y:S06]  /*4750*/  BAR.SYNC.DEFER_BLOCKING 0x0 ;  /* 0x0000000000007b1d */ /* 0x000fec0000010000 */
[----:B------:R-:W-:Y:S05]  /*4760*/  @P0 EXIT ;  /* 0x000000000000094d */ /* 0x000fea0003800000 */
[----:B0-----:R-:W0:Y:S04]  /*4770*/  LDS R5, [R38] ;  /* 0x0000000026057984 */ /* 0x001e280000000800 */
[----:B0-----:R-:W-:Y:S01]  /*4780*/  STG.E desc[UR16][R2.64], R5 ;  /* 0x0000000502007986 */ /* 0x001fe2000c101910 */
[----:B------:R-:W-:Y:S05]  /*4790*/  EXIT ;  /* 0x000000000000794d */ /* 0x000fea0003800000 */
.L_x_2:
[----:B------:R-:W-:-:S00]  /*47a0*/  BRA `(.L_x_2) ;  /* 0xfffffffc00fc7947 */ /* 0x000fc0000383ffff */
[----:B------:R-:W-:-:S00]  /*47b0*/  NOP ;  /* 0x0000000000007918 */ /* 0x000fc00000000000 */
        /* <DEDUP_REMOVED lines=12> */
.L_x_3:


//--------------------- .nv.global.init           --------------------------
	.section	.nv.global.init,"aw",@progbits
.nv.global.init:
	.type		_$_str,@object
	.size		_$_str,(.L_0 - _$_str)
_$_str:
        /*0000*/ 	.byte	0x5f, 0x5f, 0x43, 0x55, 0x44, 0x41, 0x5f, 0x46, 0x54, 0x5a, 0x00
.L_0:


//--------------------- .nv.shared.attn_fwd       --------------------------
	.section	.nv.shared.attn_fwd,"aw",@nobits
	.sectionflags	@""
	.align	16
	.zero		1024


//--------------------- .nv.shared.reserved.0     --------------------------
	.section	.nv.shared.reserved.0,"aw",@nobits
	.weak		__nv_reservedSMEM_offset_0_alias
	.size		__nv_reservedSMEM_offset_0_alias, 0, 0
	.other		__nv_reservedSMEM_offset_0_alias,@"STO_CUDA_RESERVED_SHARED STV_DEFAULT"
__nv_reservedSMEM_offset_0_alias:
	.zero		0


//--------------------- .nv.constant0.attn_fwd    --------------------------
	.section	.nv.constant0.attn_fwd,"a",@progbits
	.sectionflags	@""
	.align	4
.nv.constant0.attn_fwd:
	.zero		664


//--------------------- SYMBOLS --------------------------

	.type		.nv.reservedSmem.offset0,@object
	.size		.nv.reservedSmem.offset0,0x4
